def attn_fwd(
    Q,
    K,
    V,
    Out,
    Lse,
    sm_scale,
    stride_qz,
    stride_qh,
    stride_qm,
    stride_qk,
    stride_kz,
    stride_kh,
    stride_kn,
    stride_kk,
    stride_vz,
    stride_vh,
    stride_vn,
    stride_vk,
    stride_oz,
    stride_oh,
    stride_om,
    stride_ok,
    seqlen_q,
    seqlen_k,
    BLOCK_M: tl.constexpr,
    BLOCK_N: tl.constexpr,
    HEAD_DIM: tl.constexpr,
    CAUSAL: tl.constexpr,
):
    start_m = tl.program_id(0)
    off_hz = tl.program_id(1)
    q_off = off_hz * stride_qh
    k_off = off_hz * stride_kh
    v_off = off_hz * stride_vh
    offs_m = start_m * BLOCK_M + tl.arange(0, BLOCK_M)
    offs_d = tl.arange(0, HEAD_DIM)
    offs_n = tl.arange(0, BLOCK_N)
    q_ptrs = Q + q_off + offs_m[:, None] * stride_qm + offs_d[None, :] * stride_qk
    k_ptrs = K + k_off + offs_d[:, None] * stride_kk + offs_n[None, :] * stride_kn
    v_ptrs = V + v_off + offs_n[:, None] * stride_vn + offs_d[None, :] * stride_vk
    m_i = tl.full([BLOCK_M], float("-inf"), dtype=tl.float32)
    l_i = tl.zeros([BLOCK_M], dtype=tl.float32) + 1.0
    acc = tl.zeros([BLOCK_M, HEAD_DIM], dtype=tl.float32)
    q = tl.load(q_ptrs)
    acc, l_i, m_i = _attn_fwd_inner(
        acc,
        l_i,
        m_i,
        q,
        k_ptrs,
        v_ptrs,
        sm_scale,
        stride_kn,
        stride_vn,
        start_m,
        seqlen_k,
        BLOCK_M,
        BLOCK_N,
        HEAD_DIM,
        CAUSAL,
    )
    acc = acc / l_i[:, None]
    lse = m_i + tl.math.log2(l_i) / 1.4426950408889634
    o_ptrs = (
        Out
        + off_hz * stride_oh
        + offs_m[:, None] * stride_om
        + offs_d[None, :] * stride_ok
    )
    tl.store(o_ptrs, acc.to(Out.dtype.element_ty))
    tl.store(Lse + off_hz * seqlen_q + offs_m, lse)

# config = {"BLOCK_M": 32, "BLOCK_N": 16, "HEAD_DIM": 256, "arch": "sm_90", "causal": false, "dtype": "fp16", "num_stages": 2, "num_warps": 4}
# arch = sm_90


// ===== COMPILED SASS (sm_90a) =====

	.target	sm_90a

	.elftype	@"ET_EXEC"


//--------------------- .note.nv.tkinfo           --------------------------
	.section	.note.nv.tkinfo,"",@"SHT_NOTE"
	.sectionflags	@"SHF_NOTE_NV_TKINFO"
	.tkinfo
        /*0018*/ 	.word	0x00000002
        /*0030*/ 	.string	""
        /*0030*/ 	.string	"ptxas"
        /*0030*/ 	.string	"Cuda compilation tools, release 13.0, V13.0.88"
        /*0030*/ 	.string	"Build cuda_13.0.r13.0/compiler.36424714_0"
        /*0030*/ 	.string	"-v  -suppress-debug-info  -lineinfo  -arch sm_90a "



//--------------------- .note.nv.cuinfo           --------------------------
	.section	.note.nv.cuinfo,"",@"SHT_NOTE"
	.sectionflags	@"SHF_NOTE_NV_CUINFO"
        /*0018*/ 	.short	0x0002
        /*001a*/ 	.short	0x005a
        /*001c*/ 	.short	0x0082
	.zero		2


//--------------------- .nv.info                  --------------------------
	.section	.nv.info,"",@"SHT_CUDA_INFO"
	.align	4


	//----- nvinfo : EIATTR_REGCOUNT
	.align		4
        /*0000*/ 	.byte	0x04, 0x2f
        /*0002*/ 	.short	(.L_2 - .L_1)
	.align		4
.L_1:
        /*0004*/ 	.word	index@(attn_fwd)
        /*0008*/ 	.word	0x000000ff


	//----- nvinfo : EIATTR_FRAME_SIZE
	.align		4
.L_2:
        /*000c*/ 	.byte	0x04, 0x11
        /*000e*/ 	.short	(.L_4 - .L_3)
	.align		4
.L_3:
        /*0010*/ 	.word	index@(attn_fwd)
        /*0014*/ 	.word	0x00000000


	//----- nvinfo : EIATTR_MIN_STACK_SIZE
	.align		4
.L_4:
        /*0018*/ 	.byte	0x04, 0x12
        /*001a*/ 	.short	(.L_6 - .L_5)
	.align		4
.L_5:
        /*001c*/ 	.word	index@(attn_fwd)
        /*0020*/ 	.word	0x00000000
.L_6:


//--------------------- .nv.compat                --------------------------
	.section	.nv.compat,"",@"SHT_CUDA_COMPAT_INFO"
	.align	4
        /*0000*/ 	.byte	0x02, 0x09, 0x01, 0x00, 0x02, 0x02, 0x01, 0x00, 0x02, 0x05, 0x05, 0x00, 0x03, 0x07, 0x01, 0x01
        /*0010*/ 	.byte	0x02, 0x03, 0x00, 0x00, 0x02, 0x06, 0x01, 0x00, 0x04, 0x0b, 0x08, 0x00, 0x00, 0x00, 0x00, 0x00
        /*0020*/ 	.byte	0x00, 0x00, 0x00, 0x00


//--------------------- .nv.info.attn_fwd         --------------------------
	.section	.nv.info.attn_fwd,"",@"SHT_CUDA_INFO"
	.sectionflags	@""
	.align	4


	//----- nvinfo : EIATTR_CUDA_API_VERSION
	.align		4
        /*0000*/ 	.byte	0x04, 0x37
        /*0002*/ 	.short	(.L_8 - .L_7)
.L_7:
        /*0004*/ 	.word	0x00000082


	//----- nvinfo : EIATTR_KPARAM_INFO
	.align		4
.L_8:
        /*0008*/ 	.byte	0x04, 0x17
        /*000a*/ 	.short	(.L_10 - .L_9)
.L_9:
        /*000c*/ 	.word	0x00000000
        /*0010*/ 	.short	0x0019
        /*0012*/ 	.short	0x0080
        /*0014*/ 	.byte	0x00, 0xf4, 0x21, 0x00


	//----- nvinfo : EIATTR_KPARAM_INFO
	.align		4
.L_10:
        /*0018*/ 	.byte	0x04, 0x17
        /*001a*/ 	.short	(.L_12 - .L_11)
.L_11:
        /*001c*/ 	.word	0x00000000
        /*0020*/ 	.short	0x0018
        /*0022*/ 	.short	0x0078
        /*0024*/ 	.byte	0x00, 0xf4, 0x21, 0x00


	//----- nvinfo : EIATTR_KPARAM_INFO
	.align		4
.L_12:
        /*0028*/ 	.byte	0x04, 0x17
        /*002a*/ 	.short	(.L_14 - .L_13)
.L_13:
        /*002c*/ 	.word	0x00000000
        /*0030*/ 	.short	0x0017
        /*0032*/ 	.short	0x0070
        /*0034*/ 	.byte	0x00, 0xf0, 0x11, 0x00


	//----- nvinfo : EIATTR_KPARAM_INFO
	.align		4
.L_14:
        /*0038*/ 	.byte	0x04, 0x17
        /*003a*/ 	.short	(.L_16 - .L_15)
.L_15:
        /*003c*/ 	.word	0x00000000
        /*0040*/ 	.short	0x0016
        /*0042*/ 	.short	0x006c
        /*0044*/ 	.byte	0x00, 0xf0, 0x11, 0x00


	//----- nvinfo : EIATTR_KPARAM_INFO
	.align		4
.L_16:
        /*0048*/ 	.byte	0x04, 0x17
        /*004a*/ 	.short	(.L_18 - .L_17)
.L_17:
        /*004c*/ 	.word	0x00000000
        /*0050*/ 	.short	0x0015
        /*0052*/ 	.short	0x0068
        /*0054*/ 	.byte	0x00, 0xf0, 0x11, 0x00


	//----- nvinfo : EIATTR_KPARAM_INFO
	.align		4
.L_18:
        /*0058*/ 	.byte	0x04, 0x17
        /*005a*/ 	.short	(.L_20 - .L_19)
.L_19:
        /*005c*/ 	.word	0x00000000
        /*0060*/ 	.short	0x0014
        /*0062*/ 	.short	0x0064
        /*0064*/ 	.byte	0x00, 0xf0, 0x11, 0x00


	//----- nvinfo : EIATTR_KPARAM_INFO
	.align		4
.L_20:
        /*0068*/ 	.byte	0x04, 0x17
        /*006a*/ 	.short	(.L_22 - .L_21)
.L_21:
        /*006c*/ 	.word	0x00000000
        /*0070*/ 	.short	0x0013
        /*0072*/ 	.short	0x0060
        /*0074*/ 	.byte	0x00, 0xf0, 0x11, 0x00


	//----- nvinfo : EIATTR_KPARAM_INFO
	.align		4
.L_22:
        /*0078*/ 	.byte	0x04, 0x17
        /*007a*/ 	.short	(.L_24 - .L_23)
.L_23:
        /*007c*/ 	.word	0x00000000
        /*0080*/ 	.short	0x0012
        /*0082*/ 	.short	0x005c
        /*0084*/ 	.byte	0x00, 0xf0, 0x11, 0x00


	//----- nvinfo : EIATTR_KPARAM_INFO
	.align		4
.L_24:
        /*0088*/ 	.byte	0x04, 0x17
        /*008a*/ 	.short	(.L_26 - .L_25)
.L_25:
        /*008c*/ 	.word	0x00000000
        /*0090*/ 	.short	0x0011
        /*0092*/ 	.short	0x0058
        /*0094*/ 	.byte	0x00, 0xf0, 0x11, 0x00


	//----- nvinfo : EIATTR_KPARAM_INFO
	.align		4
.L_26:
        /*0098*/ 	.byte	0x04, 0x17
        /*009a*/ 	.short	(.L_28 - .L_27)
.L_27:
        /*009c*/ 	.word	0x00000000
        /*00a0*/ 	.short	0x0010
        /*00a2*/ 	.short	0x0054
        /*00a4*/ 	.byte	0x00, 0xf0, 0x11, 0x00


	//----- nvinfo : EIATTR_KPARAM_INFO
	.align		4
.L_28:
        /*00a8*/ 	.byte	0x04, 0x17
        /*00aa*/ 	.short	(.L_30 - .L_29)
.L_29:
        /*00ac*/ 	.word	0x00000000
        /*00b0*/ 	.short	0x000f
        /*00b2*/ 	.short	0x0050
        /*00b4*/ 	.byte	0x00, 0xf0, 0x11, 0x00


	//----- nvinfo : EIATTR_KPARAM_INFO
	.align		4
.L_30:
        /*00b8*/ 	.byte	0x04, 0x17
        /*00ba*/ 	.short	(.L_32 - .L_31)
.L_31:
        /*00bc*/ 	.word	0x00000000
        /*00c0*/ 	.short	0x000e
        /*00c2*/ 	.short	0x004c
        /*00c4*/ 	.byte	0x00, 0xf0, 0x11, 0x00


	//----- nvinfo : EIATTR_KPARAM_INFO
	.align		4
.L_32:
        /*00c8*/ 	.byte	0x04, 0x17
        /*00ca*/ 	.short	(.L_34 - .L_33)
.L_33:
        /*00cc*/ 	.word	0x00000000
        /*00d0*/ 	.short	0x000d
        /*00d2*/ 	.short	0x0048
        /*00d4*/ 	.byte	0x00, 0xf0, 0x11, 0x00


	//----- nvinfo : EIATTR_KPARAM_INFO
	.align		4
.L_34:
        /*00d8*/ 	.byte	0x04, 0x17
        /*00da*/ 	.short	(.L_36 - .L_35)
.L_35:
        /*00dc*/ 	.word	0x00000000
        /*00e0*/ 	.short	0x000c
        /*00e2*/ 	.short	0x0044
        /*00e4*/ 	.byte	0x00, 0xf0, 0x11, 0x00


	//----- nvinfo : EIATTR_KPARAM_INFO
	.align		4
.L_36:
        /*00e8*/ 	.byte	0x04, 0x17
        /*00ea*/ 	.short	(.L_38 - .L_37)
.L_37:
        /*00ec*/ 	.word	0x00000000
        /*00f0*/ 	.short	0x000b
        /*00f2*/ 	.short	0x0040
        /*00f4*/ 	.byte	0x00, 0xf0, 0x11, 0x00


	//----- nvinfo : EIATTR_KPARAM_INFO
	.align		4
.L_38:
        /*00f8*/ 	.byte	0x04, 0x17
        /*00fa*/ 	.short	(.L_40 - .L_39)
.L_39:
        /*00fc*/ 	.word	0x00000000
        /*0100*/ 	.short	0x000a
        /*0102*/ 	.short	0x003c
        /*0104*/ 	.byte	0x00, 0xf0, 0x11, 0x00


	//----- nvinfo : EIATTR_KPARAM_INFO
	.align		4
.L_40:
        /*0108*/ 	.byte	0x04, 0x17
        /*010a*/ 	.short	(.L_42 - .L_41)
.L_41:
        /*010c*/ 	.word	0x00000000
        /*0110*/ 	.short	0x0009
        /*0112*/ 	.short	0x0038
        /*0114*/ 	.byte	0x00, 0xf0, 0x11, 0x00


	//----- nvinfo : EIATTR_KPARAM_INFO
	.align		4
.L_42:
        /*0118*/ 	.byte	0x04, 0x17
        /*011a*/ 	.short	(.L_44 - .L_43)
.L_43:
        /*011c*/ 	.word	0x00000000
        /*0120*/ 	.short	0x0008
        /*0122*/ 	.short	0x0034
        /*0124*/ 	.byte	0x00, 0xf0, 0x11, 0x00


	//----- nvinfo : EIATTR_KPARAM_INFO
	.align		4
.L_44:
        /*0128*/ 	.byte	0x04, 0x17
        /*012a*/ 	.short	(.L_46 - .L_45)
.L_45:
        /*012c*/ 	.word	0x00000000
        /*0130*/ 	.short	0x0007
        /*0132*/ 	.short	0x0030
        /*0134*/ 	.byte	0x00, 0xf0, 0x11, 0x00


	//----- nvinfo : EIATTR_KPARAM_INFO
	.align		4
.L_46:
        /*0138*/ 	.byte	0x04, 0x17
        /*013a*/ 	.short	(.L_48 - .L_47)
.L_47:
        /*013c*/ 	.word	0x00000000
        /*0140*/ 	.short	0x0006
        /*0142*/ 	.short	0x002c
        /*0144*/ 	.byte	0x00, 0xf0, 0x11, 0x00


	//----- nvinfo : EIATTR_KPARAM_INFO
	.align		4
.L_48:
        /*0148*/ 	.byte	0x04, 0x17
        /*014a*/ 	.short	(.L_50 - .L_49)
.L_49:
        /*014c*/ 	.word	0x00000000
        /*0150*/ 	.short	0x0005
        /*0152*/ 	.short	0x0028
        /*0154*/ 	.byte	0x00, 0xf0, 0x11, 0x00


	//----- nvinfo : EIATTR_KPARAM_INFO
	.align		4
.L_50:
        /*0158*/ 	.byte	0x04, 0x17
        /*015a*/ 	.short	(.L_52 - .L_51)
.L_51:
        /*015c*/ 	.word	0x00000000
        /*0160*/ 	.short	0x0004
        /*0162*/ 	.short	0x0020
        /*0164*/ 	.byte	0x00, 0xf4, 0x21, 0x00


	//----- nvinfo : EIATTR_KPARAM_INFO
	.align		4
.L_52:
        /*0168*/ 	.byte	0x04, 0x17
        /*016a*/ 	.short	(.L_54 - .L_53)
.L_53:
        /*016c*/ 	.word	0x00000000
        /*0170*/ 	.short	0x0003
        /*0172*/ 	.short	0x0018
        /*0174*/ 	.byte	0x00, 0xf4, 0x21, 0x00


	//----- nvinfo : EIATTR_KPARAM_INFO
	.align		4
.L_54:
        /*0178*/ 	.byte	0x04, 0x17
        /*017a*/ 	.short	(.L_56 - .L_55)
.L_55:
        /*017c*/ 	.word	0x00000000
        /*0180*/ 	.short	0x0002
        /*0182*/ 	.short	0x0010
        /*0184*/ 	.byte	0x00, 0xf4, 0x21, 0x00


	//----- nvinfo : EIATTR_KPARAM_INFO
	.align		4
.L_56:
        /*0188*/ 	.byte	0x04, 0x17
        /*018a*/ 	.short	(.L_58 - .L_57)
.L_57:
        /*018c*/ 	.word	0x00000000
        /*0190*/ 	.short	0x0001
        /*0192*/ 	.short	0x0008
        /*0194*/ 	.byte	0x00, 0xf4, 0x21, 0x00


	//----- nvinfo : EIATTR_KPARAM_INFO
	.align		4
.L_58:
        /*0198*/ 	.byte	0x04, 0x17
        /*019a*/ 	.short	(.L_60 - .L_59)
.L_59:
        /*019c*/ 	.word	0x00000000
        /*01a0*/ 	.short	0x0000
        /*01a2*/ 	.short	0x0000
        /*01a4*/ 	.byte	0x00, 0xf4, 0x21, 0x00


	//----- nvinfo : EIATTR_SPARSE_MMA_MASK
	.align		4
.L_60:
        /*01a8*/ 	.byte	0x03, 0x50
        /*01aa*/ 	.short	0x0000


	//----- nvinfo : EIATTR_MAXREG_COUNT
	.align		4
        /*01ac*/ 	.byte	0x03, 0x1b
        /*01ae*/ 	.short	0x00ff


	//----- nvinfo : EIATTR_NUM_BARRIERS
	.align		4
        /*01b0*/ 	.byte	0x02, 0x4c
        /*01b2*/ 	.byte	0x01
	.zero		1


	//----- nvinfo : EIATTR_MERCURY_ISA_VERSION
	.align		4
        /*01b4*/ 	.byte	0x03, 0x5f
        /*01b6*/ 	.short	0x0101


	//----- nvinfo : EIATTR_COOP_GROUP_MASK_REGIDS
	.align		4
        /*01b8*/ 	.byte	0x04, 0x29
        /*01ba*/ 	.short	(.L_62 - .L_61)


	//   ....[0]....
.L_61:
        /*01bc*/ 	.word	0xffffffff


	//   ....[1]....
        /*01c0*/ 	.word	0xffffffff


	//   ....[2]....
        /*01c4*/ 	.word	0xffffffff


	//   ....[3]....
        /*01c8*/ 	.word	0xffffffff


	//   ....[4]....
        /*01cc*/ 	.word	0xffffffff


	//   ....[5]....
        /*01d0*/ 	.word	0xffffffff


	//   ....[6]....
        /*01d4*/ 	.word	0xffffffff


	//   ....[7]....
        /*01d8*/ 	.word	0xffffffff


	//   ....[8]....
        /*01dc*/ 	.word	0xffffffff


	//   ....[9]....
        /*01e0*/ 	.word	0xffffffff


	//   ....[10]....
        /*01e4*/ 	.word	0xffffffff


	//   ....[11]....
        /*01e8*/ 	.word	0xffffffff


	//   ....[12]....
        /*01ec*/ 	.word	0xffffffff


	//   ....[13]....
        /*01f0*/ 	.word	0xffffffff


	//   ....[14]....
        /*01f4*/ 	.word	0xffffffff


	//   ....[15]....
        /*01f8*/ 	.word	0xffffffff


	//   ....[16]....
        /*01fc*/ 	.word	0xffffffff


	//   ....[17]....
        /*0200*/ 	.word	0xffffffff


	//----- nvinfo : EIATTR_COOP_GROUP_INSTR_OFFSETS
	.align		4
.L_62:
        /*0204*/ 	.byte	0x04, 0x28
        /*0206*/ 	.short	(.L_64 - .L_63)


	//   ....[0]....
.L_63:
        /*0208*/ 	.word	0x000033c0


	//   ....[1]....
        /*020c*/ 	.word	0x000033d0


	//   ....[2]....
        /*0210*/ 	.word	0x000033e0


	//   ....[3]....
        /*0214*/ 	.word	0x000033f0


	//   ....[4]....
        /*0218*/ 	.word	0x00003450


	//   ....[5]....
        /*021c*/ 	.word	0x00003460


	//   ....[6]....
        /*0220*/ 	.word	0x00003470


	//   ....[7]....
        /*0224*/ 	.word	0x00003480


	//   ....[8]....
        /*0228*/ 	.word	0x000035c0


	//   ....[9]....
        /*022c*/ 	.word	0x00003830


	//   ....[10]....
        /*0230*/ 	.word	0x00003840


	//   ....[11]....
        /*0234*/ 	.word	0x00003860


	//   ....[12]....
        /*0238*/ 	.word	0x00003870


	//   ....[13]....
        /*023c*/ 	.word	0x000038a0


	//   ....[14]....
        /*0240*/ 	.word	0x000038d0


	//   ....[15]....
        /*0244*/ 	.word	0x000038e0


	//   ....[16]....
        /*0248*/ 	.word	0x000038f0


	//   ....[17]....
        /*024c*/ 	.word	0x000039b0


	//----- nvinfo : EIATTR_EXIT_INSTR_OFFSETS
	.align		4
.L_64:
        /*0250*/ 	.byte	0x04, 0x1c
        /*0252*/ 	.short	(.L_66 - .L_65)


	//   ....[0]....
.L_65:
        /*0254*/ 	.word	0x00007840


	//   ....[1]....
        /*0258*/ 	.word	0x00007870


	//----- nvinfo : EIATTR_REQNTID
	.align		4
.L_66:
        /*025c*/ 	.byte	0x04, 0x10
        /*025e*/ 	.short	(.L_68 - .L_67)
.L_67:
        /*0260*/ 	.word	0x00000080
        /*0264*/ 	.word	0x00000001
        /*0268*/ 	.word	0x00000001


	//----- nvinfo : EIATTR_CBANK_PARAM_SIZE
	.align		4
.L_68:
        /*026c*/ 	.byte	0x03, 0x19
        /*026e*/ 	.short	0x0088


	//----- nvinfo : EIATTR_PARAM_CBANK
	.align		4
        /*0270*/ 	.byte	0x04, 0x0a
        /*0272*/ 	.short	(.L_70 - .L_69)
	.align		4
.L_69:
        /*0274*/ 	.word	index@(.nv.constant0.attn_fwd)
        /*0278*/ 	.short	0x0210
        /*027a*/ 	.short	0x0088


	//----- nvinfo : EIATTR_SW_WAR
	.align		4
.L_70:
        /*027c*/ 	.byte	0x04, 0x36
        /*027e*/ 	.short	(.L_72 - .L_71)
.L_71:
        /*0280*/ 	.word	0x00000008
.L_72:


//--------------------- .nv.callgraph             --------------------------
	.section	.nv.callgraph,"",@"SHT_CUDA_CALLGRAPH"
	.align	4
	.sectionentsize	8
	.align		4
        /*0000*/ 	.word	0x00000000
	.align		4
        /*0004*/ 	.word	0xffffffff
	.align		4
        /*0008*/ 	.word	0x00000000
	.align		4
        /*000c*/ 	.word	0xfffffffe
	.align		4
        /*0010*/ 	.word	0x00000000
	.align		4
        /*0014*/ 	.word	0xfffffffd
	.align		4
        /*0018*/ 	.word	0x00000000
	.align		4
        /*001c*/ 	.word	0xfffffffc


//--------------------- .nv.constant4             --------------------------
	.section	.nv.constant4,"a",@progbits
	.align	8
	.align		8
.nv.constant4:
        /*0000*/ 	.dword	_$_str


//--------------------- .text.attn_fwd            --------------------------
	.section	.text.attn_fwd,"ax",@progbits
	.align	128
        .global         attn_fwd
        .type           attn_fwd,@function
        .size           attn_fwd,(.L_x_3 - attn_fwd)
        .other          attn_fwd,@"STO_CUDA_ENTRY STV_DEFAULT"
attn_fwd:
.text.attn_fwd:
[----:B------:R-:W-:Y:S01]  /*0000*/  LDC R1, c[0x0][0x28] ;  /* 0x00000a00ff017b82 */ /* 0x000fe20000000800 */
[----:B------:R-:W0:Y:S07]  /*0010*/  S2R R6, SR_TID.X ;  /* 0x0000000000067919 */ /* 0x000e2e0000002100 */
[----:B------:R-:W1:Y:S01]  /*0020*/  S2UR UR7, SR_CTAID.Y ;  /* 0x00000000000779c3 */ /* 0x000e620000002600 */
[----:B------:R-:W-:Y:S01]  /*0030*/  ULDC.64 UR4, c[0x0][0x240] ;  /* 0x0000900000047ab9 */ /* 0x000fe20000000a00 */
[----:B------:R-:W-:Y:S01]  /*0040*/  ULDC.64 UR10, c[0x0][0x208] ;  /* 0x00008200000a7ab9 */ /* 0x000fe20000000a00 */
[----:B------:R-:W2:Y:S05]  /*0050*/  S2R R3, SR_CTAID.X ;  /* 0x0000000000037919 */ /* 0x000eaa0000002500 */
[----:B------:R-:W3:Y:S08]  /*0060*/  LDC R5, c[0x0][0x248] ;  /* 0x00009200ff057b82 */ /* 0x000ef00000000800 */
[----:B------:R-:W4:Y:S01]  /*0070*/  LDC.64 R10, c[0x0][0x210] ;  /* 0x00008400ff0a7b82 */ /* 0x000f220000000a00 */
[----:B-1----:R-:W-:-:S04]  /*0080*/  UIMAD UR4, UR7, UR4, URZ ;  /* 0x00000004070472a4 */ /* 0x002fc8000f8e023f */
[----:B------:R-:W-:Y:S01]  /*0090*/  USHF.L.U32 UR6, UR4, 0x1, URZ ;  /* 0x0000000104067899 */ /* 0x000fe2000800063f */
[----:B0-----:R-:W-:Y:S02]  /*00a0*/  LOP3.LUT R0, R6, 0x1f, RZ, 0xc0, !PT ;  /* 0x0000001f06007812 */ /* 0x001fe400078ec0ff */
[----:B------:R-:W-:-:S03]  /*00b0*/  SHF.R.U32.HI R4, RZ, 0x5, R6 ;  /* 0x00000005ff047819 */ /* 0x000fc60000011606 */
[----:B--2---:R-:W-:Y:S01]  /*00c0*/  IMAD R0, R3, 0x20, R0 ;  /* 0x0000002003007824 */ /* 0x004fe200078e0200 */
[----:B------:R-:W-:-:S03]  /*00d0*/  SGXT.U32 R4, R4, 0x2 ;  /* 0x000000020404781a */ /* 0x000fc60000000000 */
[----:B------:R-:W-:Y:S01]  /*00e0*/  IMAD R2, R0, UR5, RZ ;  /* 0x0000000500027c24 */ /* 0x000fe2000f8e02ff */
[----:B------:R-:W-:Y:S01]  /*00f0*/  UIMAD.WIDE UR4, UR4, 0x2, URZ ;  /* 0x00000002040478a5 */ /* 0x000fe2000f8e023f */
[----:B---3--:R-:W-:Y:S02]  /*0100*/  IMAD R4, R4, R5, RZ ;  /* 0x0000000504047224 */ /* 0x008fe400078e02ff */
[C---:B------:R-:W-:Y:S02]  /*0110*/  IMAD.SHL.U32 R3, R2.reuse, 0x2, RZ ;  /* 0x0000000202037824 */ /* 0x040fe400078e00ff */
[----:B------:R-:W-:Y:S02]  /*0120*/  IMAD R8, R5, 0x4, R4 ;  /* 0x0000000405087824 */ /* 0x000fe400078e0204 */
[----:B------:R-:W-:Y:S01]  /*0130*/  IMAD.HI R2, R2, 0x2, RZ ;  /* 0x0000000202027827 */ /* 0x000fe200078e02ff */
[----:B----4-:R-:W-:Y:S02]  /*0140*/  IADD3 R3, P0, P1, R3, UR6, R10 ;  /* 0x0000000603037c10 */ /* 0x010fe4000f91e00a */
[----:B------:R-:W-:-:S02]  /*0150*/  LEA R16, R5, R8, 0x2 ;  /* 0x0000000805107211 */ /* 0x000fc400078e10ff */
[----:B------:R-:W-:Y:S02]  /*0160*/  IADD3.X R2, R2, UR5, R11, P0, P1 ;  /* 0x0000000502027c10 */ /* 0x000fe400087e240b */
[-C--:B------:R-:W-:Y:S01]  /*0170*/  LEA R10, P0, R4, R3.reuse, 0x1 ;  /* 0x00000003040a7211 */ /* 0x080fe200078008ff */
[C---:B------:R-:W-:Y:S01]  /*0180*/  IMAD R18, R5.reuse, 0x4, R16 ;  /* 0x0000000405127824 */ /* 0x040fe200078e0210 */
[-C--:B------:R-:W-:Y:S02]  /*0190*/  LEA R14, P1, R16, R3.reuse, 0x1 ;  /* 0x00000003100e7211 */ /* 0x080fe400078208ff */
[-C--:B------:R-:W-:Y:S01]  /*01a0*/  LEA.HI.X.SX32 R11, R4, R2.reuse, 0x1, P0 ;  /* 0x00000002040b7211 */ /* 0x080fe200000f0eff */
[C---:B------:R-:W-:Y:S01]  /*01b0*/  IMAD R20, R5.reuse, 0x4, R18 ;  /* 0x0000000405147824 */ /* 0x040fe200078e0212 */
[-C--:B------:R-:W-:Y:S02]  /*01c0*/  LEA R12, P0, R8, R3.reuse, 0x1 ;  /* 0x00000003080c7211 */ /* 0x080fe400078008ff */
[-C--:B------:R-:W-:Y:S01]  /*01d0*/  LEA.HI.X.SX32 R15, R16, R2.reuse, 0x1, P1 ;  /* 0x00000002100f7211 */ /* 0x080fe200008f0eff */
[----:B------:R-:W-:Y:S01]  /*01e0*/  IMAD R22, R5, 0x4, R20 ;  /* 0x0000000405167824 */ /* 0x000fe200078e0214 */
[----:B------:R-:W-:Y:S01]  /*01f0*/  LEA.HI.X.SX32 R13, R8, R2, 0x1, P0 ;  /* 0x00000002080d7211 */ /* 0x000fe200000f0eff */
[----:B------:R0:W2:Y:S01]  /*0200*/  LDG.E.U16 R4, desc[UR10][R10.64] ;  /* 0x0000000a0a047981 */ /* 0x0000a2000c1e1500 */
[----:B------:R-:W-:-:S02]  /*0210*/  LEA R16, P0, R18, R3, 0x1 ;  /* 0x0000000312107211 */ /* 0x000fc400078008ff */
[C---:B------:R-:W-:Y:S01]  /*0220*/  LEA R24, R5.reuse, R22, 0x2 ;  /* 0x0000001605187211 */ /* 0x040fe200078e10ff */
[----:B------:R1:W3:Y:S01]  /*0230*/  LDG.E.U16 R7, desc[UR10][R14.64] ;  /* 0x0000000a0e077981 */ /* 0x0002e2000c1e1500 */
[-C--:B------:R-:W-:Y:S02]  /*0240*/  LEA.HI.X.SX32 R17, R18, R2.reuse, 0x1, P0 ;  /* 0x0000000212117211 */ /* 0x080fe400000f0eff */
[CC--:B------:R-:W-:Y:S01]  /*0250*/  LEA R18, P0, R20.reuse, R3.reuse, 0x1 ;  /* 0x0000000314127211 */ /* 0x0c0fe200078008ff */
[----:B------:R-:W-:Y:S01]  /*0260*/  IMAD R26, R5, 0x4, R24 ;  /* 0x00000004051a7824 */ /* 0x000fe200078e0218 */
[----:B------:R4:W5:Y:S02]  /*0270*/  LDG.E.U16 R8, desc[UR10][R12.64] ;  /* 0x0000000a0c087981 */ /* 0x000964000c1e1500 */
[----:B------:R-:W-:Y:S02]  /*0280*/  LEA.HI.X.SX32 R19, R20, R2, 0x1, P0 ;  /* 0x0000000214137211 */ /* 0x000fe400000f0eff */
[-C--:B0-----:R-:W-:Y:S01]  /*0290*/  LEA R10, P0, R22, R3.reuse, 0x1 ;  /* 0x00000003160a7211 */ /* 0x081fe200078008ff */
[----:B------:R0:W5:Y:S01]  /*02a0*/  LDG.E.U16 R9, desc[UR10][R16.64] ;  /* 0x0000000a10097981 */ /* 0x000162000c1e1500 */
[----:B------:R-:W-:-:S02]  /*02b0*/  LEA R20, P1, R24, R3, 0x1 ;  /* 0x0000000318147211 */ /* 0x000fc400078208ff */
[-C--:B------:R-:W-:Y:S01]  /*02c0*/  LEA.HI.X.SX32 R11, R22, R2.reuse, 0x1, P0 ;  /* 0x00000002160b7211 */ /* 0x080fe200000f0eff */
[C---:B------:R-:W-:Y:S01]  /*02d0*/  IMAD R22, R5.reuse, 0x4, R26 ;  /* 0x0000000405167824 */ /* 0x040fe200078e021a */
[-C--:B-1----:R-:W-:Y:S01]  /*02e0*/  LEA R14, P0, R26, R3.reuse, 0x1 ;  /* 0x000000031a0e7211 */ /* 0x082fe200078008ff */
[----:B------:R1:W5:Y:S01]  /*02f0*/  LDG.E.U16 R27, desc[UR10][R18.64] ;  /* 0x0000000a121b7981 */ /* 0x000362000c1e1500 */
[-C--:B------:R-:W-:Y:S01]  /*0300*/  LEA.HI.X.SX32 R21, R24, R2.reuse, 0x1, P1 ;  /* 0x0000000218157211 */ /* 0x080fe200008f0eff */
[----:B------:R-:W-:Y:S01]  /*0310*/  IMAD R24, R5, 0x4, R22 ;  /* 0x0000000405187824 */ /* 0x000fe200078e0216 */
[----:B------:R-:W-:Y:S01]  /*0320*/  LEA.HI.X.SX32 R15, R26, R2, 0x1, P0 ;  /* 0x000000021a0f7211 */ /* 0x000fe200000f0eff */
[----:B------:R-:W5:Y:S01]  /*0330*/  LDG.E.U16 R29, desc[UR10][R10.64] ;  /* 0x0000000a0a1d7981 */ /* 0x000f62000c1e1500 */
[----:B----4-:R-:W-:-:S03]  /*0340*/  LEA R12, P0, R22, R3, 0x1 ;  /* 0x00000003160c7211 */ /* 0x010fc600078008ff */
[----:B------:R4:W5:Y:S01]  /*0350*/  LDG.E.U16 R31, desc[UR10][R20.64] ;  /* 0x0000000a141f7981 */ /* 0x000962000c1e1500 */
[----:B------:R-:W-:Y:S02]  /*0360*/  LEA.HI.X.SX32 R13, R22, R2, 0x1, P0 ;  /* 0x00000002160d7211 */ /* 0x000fe400000f0eff */
[C---:B------:R-:W-:Y:S01]  /*0370*/  LEA R22, R5.reuse, R24, 0x2 ;  /* 0x0000001805167211 */ /* 0x040fe200078e10ff */
[----:B------:R4:W5:Y:S01]  /*0380*/  LDG.E.U16 R33, desc[UR10][R14.64] ;  /* 0x0000000a0e217981 */ /* 0x000962000c1e1500 */
[-C--:B0-----:R-:W-:Y:S02]  /*0390*/  LEA R16, P0, R24, R3.reuse, 0x1 ;  /* 0x0000000318107211 */ /* 0x081fe400078008ff */
[-C--:B-1----:R-:W-:Y:S01]  /*03a0*/  LEA R18, P1, R22, R3.reuse, 0x1 ;  /* 0x0000000316127211 */ /* 0x082fe200078208ff */
[C---:B------:R-:W-:Y:S01]  /*03b0*/  IMAD R26, R5.reuse, 0x4, R22 ;  /* 0x00000004051a7824 */ /* 0x040fe200078e0216 */
[-C--:B------:R-:W-:Y:S01]  /*03c0*/  LEA.HI.X.SX32 R17, R24, R2.reuse, 0x1, P0 ;  /* 0x0000000218117211 */ /* 0x080fe200000f0eff */
[----:B------:R0:W5:Y:S01]  /*03d0*/  LDG.E.U16 R35, desc[UR10][R12.64] ;  /* 0x0000000a0c237981 */ /* 0x000162000c1e1500 */
[-C--:B------:R-:W-:Y:S01]  /*03e0*/  LEA.HI.X.SX32 R19, R22, R2.reuse, 0x1, P1 ;  /* 0x0000000216137211 */ /* 0x080fe200008f0eff */
[C---:B----4-:R-:W-:Y:S01]  /*03f0*/  IMAD R20, R5.reuse, 0x4, R26 ;  /* 0x0000000405147824 */ /* 0x050fe200078e021a */
[CC--:B------:R-:W-:Y:S01]  /*0400*/  LEA R10, P0, R26.reuse, R3.reuse, 0x1 ;  /* 0x000000031a0a7211 */ /* 0x0c0fe200078008ff */
[----:B------:R-:W4:Y:S02]  /*0410*/  LDG.E.U16 R37, desc[UR10][R16.64] ;  /* 0x0000000a10257981 */ /* 0x000f24000c1e1500 */
[----:B------:R-:W-:Y:S01]  /*0420*/  IMAD R22, R5, 0x4, R20 ;  /* 0x0000000405167824 */ /* 0x000fe200078e0214 */
[----:B------:R-:W-:Y:S01]  /*0430*/  LEA.HI.X.SX32 R11, R26, R2, 0x1, P0 ;  /* 0x000000021a0b7211 */ /* 0x000fe200000f0eff */
[----:B------:R1:W4:Y:S01]  /*0440*/  LDG.E.U16 R39, desc[UR10][R18.64] ;  /* 0x0000000a12277981 */ /* 0x000322000c1e1500 */
[----:B------:R-:W-:-:S02]  /*0450*/  LEA R14, P0, R20, R3, 0x1 ;  /* 0x00000003140e7211 */ /* 0x000fc400078008ff */
[----:B------:R-:W-:Y:S01]  /*0460*/  LEA R24, R5, R22, 0x2 ;  /* 0x0000001605187211 */ /* 0x000fe200078e10ff */
[----:B------:R1:W4:Y:S01]  /*0470*/  LDG.E.U16 R41, desc[UR10][R10.64] ;  /* 0x0000000a0a297981 */ /* 0x000322000c1e1500 */
[----:B------:R-:W-:-:S03]  /*0480*/  LEA.HI.X.SX32 R15, R20, R2, 0x1, P0 ;  /* 0x00000002140f7211 */ /* 0x000fc600000f0eff */
[C---:B------:R-:W-:Y:S01]  /*0490*/  IMAD R26, R5.reuse, 0x4, R24 ;  /* 0x00000004051a7824 */ /* 0x040fe200078e0218 */
[CC--:B0-----:R-:W-:Y:S01]  /*04a0*/  LEA R12, P0, R22.reuse, R3.reuse, 0x1 ;  /* 0x00000003160c7211 */ /* 0x0c1fe200078008ff */
[----:B------:R0:W4:Y:S02]  /*04b0*/  LDG.E.U16 R43, desc[UR10][R14.64] ;  /* 0x0000000a0e2b7981 */ /* 0x000124000c1e1500 */
[C---:B-1----:R-:W-:Y:S01]  /*04c0*/  IMAD R18, R5.reuse, 0x4, R26 ;  /* 0x0000000405127824 */ /* 0x042fe200078e021a */
[-C--:B------:R-:W-:Y:S02]  /*04d0*/  LEA.HI.X.SX32 R13, R22, R2.reuse, 0x1, P0 ;  /* 0x00000002160d7211 */ /* 0x080fe400000f0eff */
[-C--:B------:R-:W-:Y:S01]  /*04e0*/  LEA R20, P1, R24, R3.reuse, 0x1 ;  /* 0x0000000318147211 */ /* 0x080fe200078208ff */
[----:B------:R-:W-:Y:S01]  /*04f0*/  IMAD R22, R5, 0x4, R18 ;  /* 0x0000000405167824 */ /* 0x000fe200078e0212 */
[----:B------:R-:W-:Y:S01]  /*0500*/  LEA R16, P0, R26, R3, 0x1 ;  /* 0x000000031a107211 */ /* 0x000fe200078008ff */
[----:B------:R-:W4:Y:S01]  /*0510*/  LDG.E.U16 R45, desc[UR10][R12.64] ;  /* 0x0000000a0c2d7981 */ /* 0x000f22000c1e1500 */
[----:B------:R-:W-:-:S02]  /*0520*/  LEA.HI.X.SX32 R21, R24, R2, 0x1, P1 ;  /* 0x0000000218157211 */ /* 0x000fc400008f0eff */
[C---:B------:R-:W-:Y:S02]  /*0530*/  LEA R24, R5.reuse, R22, 0x2 ;  /* 0x0000001605187211 */ /* 0x040fe400078e10ff */
[-C--:B------:R-:W-:Y:S01]  /*0540*/  LEA.HI.X.SX32 R17, R26, R2.reuse, 0x1, P0 ;  /* 0x000000021a117211 */ /* 0x080fe200000f0eff */
[----:B------:R1:W4:Y:S01]  /*0550*/  LDG.E.U16 R46, desc[UR10][R20.64] ;  /* 0x0000000a142e7981 */ /* 0x000322000c1e1500 */
[CC--:B------:R-:W-:Y:S01]  /*0560*/  LEA R10, P0, R18.reuse, R3.reuse, 0x1 ;  /* 0x00000003120a7211 */ /* 0x0c0fe200078008ff */
[C---:B------:R-:W-:Y:S02]  /*0570*/  IMAD R26, R5.reuse, 0x4, R24 ;  /* 0x00000004051a7824 */ /* 0x040fe400078e0218 */
[----:B------:R1:W4:Y:S01]  /*0580*/  LDG.E.U16 R47, desc[UR10][R16.64] ;  /* 0x0000000a102f7981 */ /* 0x000322000c1e1500 */
[----:B------:R-:W-:Y:S02]  /*0590*/  LEA.HI.X.SX32 R11, R18, R2, 0x1, P0 ;  /* 0x00000002120b7211 */ /* 0x000fe400000f0eff */
[----:B0-----:R-:W-:Y:S01]  /*05a0*/  LEA R14, P0, R22, R3, 0x1 ;  /* 0x00000003160e7211 */ /* 0x001fe200078008ff */
[----:B-1----:R-:W-:-:S03]  /*05b0*/  IMAD R20, R5, 0x4, R26 ;  /* 0x0000000405147824 */ /* 0x002fc600078e021a */
[-C--:B------:R-:W-:Y:S01]  /*05c0*/  LEA.HI.X.SX32 R15, R22, R2.reuse, 0x1, P0 ;  /* 0x00000002160f7211 */ /* 0x080fe200000f0eff */
[----:B------:R0:W4:Y:S01]  /*05d0*/  LDG.E.U16 R48, desc[UR10][R10.64] ;  /* 0x0000000a0a307981 */ /* 0x000122000c1e1500 */
[-C--:B------:R-:W-:Y:S01]  /*05e0*/  LEA R18, P1, R24, R3.reuse, 0x1 ;  /* 0x0000000318127211 */ /* 0x080fe200078208ff */
[C---:B------:R-:W-:Y:S01]  /*05f0*/  IMAD R22, R5.reuse, 0x4, R20 ;  /* 0x0000000405167824 */ /* 0x040fe200078e0214 */
[-C--:B------:R-:W-:Y:S01]  /*0600*/  LEA R12, P0, R26, R3.reuse, 0x1 ;  /* 0x000000031a0c7211 */ /* 0x080fe200078008ff */
[----:B------:R-:W4:Y:S01]  /*0610*/  LDG.E.U16 R49, desc[UR10][R14.64] ;  /* 0x0000000a0e317981 */ /* 0x000f22000c1e1500 */
[----:B------:R-:W-:Y:S02]  /*0620*/  LEA.HI.X.SX32 R19, R24, R2, 0x1, P1 ;  /* 0x0000000218137211 */ /* 0x000fe400008f0eff */
[C---:B------:R-:W-:Y:S02]  /*0630*/  LEA R24, R5.reuse, R22, 0x2 ;  /* 0x0000001605187211 */ /* 0x040fe400078e10ff */
[----:B------:R-:W-:Y:S01]  /*0640*/  LEA.HI.X.SX32 R13, R26, R2, 0x1, P0 ;  /* 0x000000021a0d7211 */ /* 0x000fe200000f0eff */
[----:B------:R1:W4:Y:S01]  /*0650*/  LDG.E.U16 R50, desc[UR10][R18.64] ;  /* 0x0000000a12327981 */ /* 0x000322000c1e1500 */
[----:B------:R-:W-:Y:S01]  /*0660*/  LEA R16, P0, R20, R3, 0x1 ;  /* 0x0000000314107211 */ /* 0x000fe200078008ff */
[----:B------:R-:W-:-:S02]  /*0670*/  IMAD R26, R5, 0x4, R24 ;  /* 0x00000004051a7824 */ /* 0x000fc400078e0218 */
        /* <DEDUP_REMOVED lines=25> */
[----:B------:R1:W4:Y:S01]  /*0810*/  LDG.E.U16 R57, desc[UR10][R16.64] ;  /* 0x0000000a10397981 */ /* 0x000322000c1e1500 */
[-C--:B------:R-:W-:Y:S02]  /*0820*/  LEA.HI.X.SX32 R11, R26, R2.reuse, 0x1, P0 ;  /* 0x000000021a0b7211 */ /* 0x080fe400000f0eff */
[----:B------:R-:W-:Y:S02]  /*0830*/  LEA.HI.X.SX32 R19, R24, R2, 0x1, P1 ;  /* 0x0000000218137211 */ /* 0x000fe400008f0eff */
[----:B------:R-:W-:Y:S01]  /*0840*/  LEA R14, P0, R20, R3, 0x1 ;  /* 0x00000003140e7211 */ /* 0x000fe200078008ff */
[----:B------:R1:W4:Y:S01]  /*0850*/  LDG.E.U16 R59, desc[UR10][R10.64] ;  /* 0x0000000a0a3b7981 */ /* 0x000322000c1e1500 */
[----:B------:R-:W-:-:S02]  /*0860*/  LEA R24, R5, R22, 0x2 ;  /* 0x0000001605187211 */ /* 0x000fc400078e10ff */
[-C--:B------:R-:W-:Y:S01]  /*0870*/  LEA.HI.X.SX32 R15, R20, R2.reuse, 0x1, P0 ;  /* 0x00000002140f7211 */ /* 0x080fe200000f0eff */
[----:B------:R-:W4:Y:S01]  /*0880*/  LDG.E.U16 R58, desc[UR10][R18.64] ;  /* 0x0000000a123a7981 */ /* 0x000f22000c1e1500 */
[-C--:B0-----:R-:W-:Y:S01]  /*0890*/  LEA R12, P0, R22, R3.reuse, 0x1 ;  /* 0x00000003160c7211 */ /* 0x081fe200078008ff */
[C---:B------:R-:W-:Y:S01]  /*08a0*/  IMAD R26, R5.reuse, 0x4, R24 ;  /* 0x00000004051a7824 */ /* 0x040fe200078e0218 */
[-C--:B------:R-:W-:Y:S01]  /*08b0*/  LEA R20, P1, R24, R3.reuse, 0x1 ;  /* 0x0000000318147211 */ /* 0x080fe200078208ff */
[----:B------:R0:W4:Y:S01]  /*08c0*/  LDG.E.U16 R60, desc[UR10][R14.64] ;  /* 0x0000000a0e3c7981 */ /* 0x000122000c1e1500 */
[-C--:B------:R-:W-:Y:S01]  /*08d0*/  LEA.HI.X.SX32 R13, R22, R2.reuse, 0x1, P0 ;  /* 0x00000002160d7211 */ /* 0x080fe200000f0eff */
[C---:B------:R-:W-:Y:S01]  /*08e0*/  IMAD R22, R5.reuse, 0x4, R26 ;  /* 0x0000000405167824 */ /* 0x040fe200078e021a */
[-C--:B------:R-:W-:Y:S02]  /*08f0*/  LEA.HI.X.SX32 R21, R24, R2.reuse, 0x1, P1 ;  /* 0x0000000218157211 */ /* 0x080fe400008f0eff */
[C---:B-1----:R-:W-:Y:S01]  /*0900*/  LEA R16, P0, R26.reuse, R3, 0x1 ;  /* 0x000000031a107211 */ /* 0x042fe200078008ff */
[----:B------:R-:W-:Y:S01]  /*0910*/  IMAD R24, R5, 0x4, R22 ;  /* 0x0000000405187824 */ /* 0x000fe200078e0216 */
[----:B------:R1:W4:Y:S02]  /*0920*/  LDG.E.U16 R61, desc[UR10][R12.64] ;  /* 0x0000000a0c3d7981 */ /* 0x000324000c1e1500 */
[----:B------:R-:W-:-:S02]  /*0930*/  LEA.HI.X.SX32 R17, R26, R2, 0x1, P0 ;  /* 0x000000021a117211 */ /* 0x000fc400000f0eff */
[CC--:B------:R-:W-:Y:S01]  /*0940*/  LEA R10, P0, R22.reuse, R3.reuse, 0x1 ;  /* 0x00000003160a7211 */ /* 0x0c0fe200078008ff */
[----:B------:R-:W4:Y:S01]  /*0950*/  LDG.E.U16 R62, desc[UR10][R20.64] ;  /* 0x0000000a143e7981 */ /* 0x000f22000c1e1500 */
[C---:B------:R-:W-:Y:S02]  /*0960*/  LEA R26, R5.reuse, R24, 0x2 ;  /* 0x00000018051a7211 */ /* 0x040fe400078e10ff */
[-C--:B------:R-:W-:Y:S01]  /*0970*/  LEA.HI.X.SX32 R11, R22, R2.reuse, 0x1, P0 ;  /* 0x00000002160b7211 */ /* 0x080fe200000f0eff */
[----:B------:R1:W4:Y:S02]  /*0980*/  LDG.E.U16 R63, desc[UR10][R16.64] ;  /* 0x0000000a103f7981 */ /* 0x000324000c1e1500 */
[C---:B------:R-:W-:Y:S01]  /*0990*/  IMAD R22, R5.reuse, 0x4, R26 ;  /* 0x0000000405167824 */ /* 0x040fe200078e021a */
[C---:B0-----:R-:W-:Y:S01]  /*09a0*/  LEA R14, P0, R24.reuse, R3, 0x1 ;  /* 0x00000003180e7211 */ /* 0x041fe200078008ff */
[----:B------:R0:W4:Y:S02]  /*09b0*/  LDG.E.U16 R64, desc[UR10][R10.64] ;  /* 0x0000000a0a407981 */ /* 0x000124000c1e1500 */
[----:B------:R-:W-:Y:S01]  /*09c0*/  IMAD R28, R5, 0x4, R22 ;  /* 0x00000004051c7824 */ /* 0x000fe200078e0216 */
[----:B------:R-:W-:-:S02]  /*09d0*/  LEA.HI.X.SX32 R15, R24, R2, 0x1, P0 ;  /* 0x00000002180f7211 */ /* 0x000fc400000f0eff */
[-C--:B------:R-:W-:Y:S01]  /*09e0*/  LEA R18, P1, R26, R3.reuse, 0x1 ;  /* 0x000000031a127211 */ /* 0x080fe200078208ff */
[C---:B------:R-:W-:Y:S01]  /*09f0*/  IMAD R24, R5.reuse, 0x4, R28 ;  /* 0x0000000405187824 */ /* 0x040fe200078e021c */
[-C--:B-1----:R-:W-:Y:S01]  /*0a00*/  LEA R12, P0, R22, R3.reuse, 0x1 ;  /* 0x00000003160c7211 */ /* 0x082fe200078008ff */
[----:B------:R1:W4:Y:S01]  /*0a10*/  LDG.E.U16 R65, desc[UR10][R14.64] ;  /* 0x0000000a0e417981 */ /* 0x000322000c1e1500 */
[----:B------:R-:W-:Y:S02]  /*0a20*/  LEA.HI.X.SX32 R19, R26, R2, 0x1, P1 ;  /* 0x000000021a137211 */ /* 0x000fe400008f0eff */
[C---:B------:R-:W-:Y:S02]  /*0a30*/  LEA R26, R5.reuse, R24, 0x2 ;  /* 0x00000018051a7211 */ /* 0x040fe400078e10ff */
[-C--:B------:R-:W-:Y:S01]  /*0a40*/  LEA.HI.X.SX32 R13, R22, R2.reuse, 0x1, P0 ;  /* 0x00000002160d7211 */ /* 0x080fe200000f0eff */
[----:B------:R-:W4:Y:S02]  /*0a50*/  LDG.E.U16 R66, desc[UR10][R18.64] ;  /* 0x0000000a12427981 */ /* 0x000f24000c1e1500 */
[C---:B------:R-:W-:Y:S01]  /*0a60*/  IMAD R22, R5.reuse, 0x4, R26 ;  /* 0x0000000405167824 */ /* 0x040fe200078e021a */
[C---:B------:R-:W-:Y:S01]  /*0a70*/  LEA R16, P0, R28.reuse, R3, 0x1 ;  /* 0x000000031c107211 */ /* 0x040fe200078008ff */
[----:B------:R1:W4:Y:S02]  /*0a80*/  LDG.E.U16 R67, desc[UR10][R12.64] ;  /* 0x0000000a0c437981 */ /* 0x000324000c1e1500 */
[----:B------:R-:W-:Y:S01]  /*0a90*/  IMAD R30, R5, 0x4, R22 ;  /* 0x00000004051e7824 */ /* 0x000fe200078e0216 */
[----:B------:R-:W-:-:S03]  /*0aa0*/  LEA.HI.X.SX32 R17, R28, R2, 0x1, P0 ;  /* 0x000000021c117211 */ /* 0x000fc600000f0eff */
[C---:B------:R-:W-:Y:S01]  /*0ab0*/  IMAD R28, R5.reuse, 0x4, R30 ;  /* 0x00000004051c7824 */ /* 0x040fe200078e021e */
[-C--:B0-----:R-:W-:Y:S01]  /*0ac0*/  LEA R10, P0, R24, R3.reuse, 0x1 ;  /* 0x00000003180a7211 */ /* 0x081fe200078008ff */
[----:B------:R0:W4:Y:S03]  /*0ad0*/  LDG.E.U16 R68, desc[UR10][R16.64] ;  /* 0x0000000a10447981 */ /* 0x000126000c1e1500 */
[C---:B------:R-:W-:Y:S02]  /*0ae0*/  LEA R32, R5.reuse, R28, 0x2 ;  /* 0x0000001c05207211 */ /* 0x040fe400078e10ff */
[----:B------:R-:W-:Y:S02]  /*0af0*/  LEA R20, P1, R26, R3, 0x1 ;  /* 0x000000031a147211 */ /* 0x000fe400078208ff */
[-C--:B------:R-:W-:Y:S01]  /*0b00*/  LEA.HI.X.SX32 R11, R24, R2.reuse, 0x1, P0 ;  /* 0x00000002180b7211 */ /* 0x080fe200000f0eff */
[----:B------:R-:W-:Y:S01]  /*0b10*/  IMAD R24, R5, 0x4, R32 ;  /* 0x0000000405187824 */ /* 0x000fe200078e0220 */
[----:B------:R-:W-:-:S02]  /*0b20*/  LEA.HI.X.SX32 R21, R26, R2, 0x1, P1 ;  /* 0x000000021a157211 */ /* 0x000fc400008f0eff */
[CC--:B-1----:R-:W-:Y:S01]  /*0b30*/  LEA R14, P0, R22.reuse, R3.reuse, 0x1 ;  /* 0x00000003160e7211 */ /* 0x0c2fe200078008ff */
[C---:B------:R-:W-:Y:S01]  /*0b40*/  IMAD R26, R5.reuse, 0x4, R24 ;  /* 0x00000004051a7824 */ /* 0x040fe200078e0218 */
[----:B------:R1:W4:Y:S02]  /*0b50*/  LDG.E.U16 R69, desc[UR10][R10.64] ;  /* 0x0000000a0a457981 */ /* 0x000324000c1e1500 */
[----:B------:R-:W-:Y:S02]  /*0b60*/  LEA.HI.X.SX32 R15, R22, R2, 0x1, P0 ;  /* 0x00000002160f7211 */ /* 0x000fe400000f0eff */
        /* <DEDUP_REMOVED lines=10> */
[CC--:B-1----:R-:W-:Y:S02]  /*0c10*/  LEA R10, P1, R32.reuse, R3.reuse, 0x1 ;  /* 0x00000003200a7211 */ /* 0x0c2fe400078208ff */
[C---:B------:R-:W-:Y:S01]  /*0c20*/  LEA R28, R5.reuse, R34, 0x2 ;  /* 0x00000022051c7211 */ /* 0x040fe200078e10ff */
[----:B------:R-:W4:Y:S01]  /*0c30*/  LDG.E.U16 R73, desc[UR10][R16.64] ;  /* 0x0000000a10497981 */ /* 0x000f22000c1e1500 */
[-C--:B------:R-:W-:Y:S02]  /*0c40*/  LEA.HI.X.SX32 R11, R32, R2.reuse, 0x1, P1 ;  /* 0x00000002200b7211 */ /* 0x080fe400008f0eff */
[CC--:B------:R-:W-:Y:S01]  /*0c50*/  LEA R18, P0, R24.reuse, R3.reuse, 0x1 ;  /* 0x0000000318127211 */ /* 0x0c0fe200078008ff */
[C---:B------:R-:W-:Y:S02]  /*0c60*/  IMAD R32, R5.reuse, 0x4, R28 ;  /* 0x0000000405207824 */ /* 0x040fe400078e021c */
[----:B------:R1:W4:Y:S01]  /*0c70*/  LDG.E.U16 R74, desc[UR10][R10.64] ;  /* 0x0000000a0a4a7981 */ /* 0x000322000c1e1500 */
[----:B------:R-:W-:Y:S01]  /*0c80*/  LEA.HI.X.SX32 R19, R24, R2, 0x1, P0 ;  /* 0x0000000218137211 */ /* 0x000fe200000f0eff */
[----:B------:R-:W-:Y:S01]  /*0c90*/  IMAD R24, R5, 0x4, R32 ;  /* 0x0000000405187824 */ /* 0x000fe200078e0220 */
[----:B------:R-:W-:-:S02]  /*0ca0*/  LEA R14, P0, R26, R3, 0x1 ;  /* 0x000000031a0e7211 */ /* 0x000fc400078008ff */
[-C--:B------:R-:W-:Y:S01]  /*0cb0*/  LEA R20, P1, R30, R3.reuse, 0x1 ;  /* 0x000000031e147211 */ /* 0x080fe200078208ff */
[----:B------:R1:W4:Y:S01]  /*0cc0*/  LDG.E.U16 R75, desc[UR10][R18.64] ;  /* 0x0000000a124b7981 */ /* 0x000322000c1e1500 */
[----:B------:R-:W-:Y:S02]  /*0cd0*/  LEA.HI.X.SX32 R15, R26, R2, 0x1, P0 ;  /* 0x000000021a0f7211 */ /* 0x000fe400000f0eff */
[C---:B------:R-:W-:Y:S02]  /*0ce0*/  LEA R26, R5.reuse, R24, 0x2 ;  /* 0x00000018051a7211 */ /* 0x040fe400078e10ff */
[----:B0-----:R-:W-:Y:S01]  /*0cf0*/  LEA R12, P0, R22, R3, 0x1 ;  /* 0x00000003160c7211 */ /* 0x001fe200078008ff */
[----:B------:R-:W4:Y:S02]  /*0d00*/  LDG.E.U16 R76, desc[UR10][R14.64] ;  /* 0x0000000a0e4c7981 */ /* 0x000f24000c1e1500 */
[----:B------:R-:W-:-:S04]  /*0d10*/  IMAD R36, R5, 0x4, R26 ;  /* 0x0000000405247824 */ /* 0x000fc800078e021a */
[C---:B------:R-:W-:Y:S01]  /*0d20*/  IMAD R38, R5.reuse, 0x4, R36 ;  /* 0x0000000405267824 */ /* 0x040fe200078e0224 */
[----:B------:R-:W-:Y:S02]  /*0d30*/  LEA.HI.X.SX32 R13, R22, R2, 0x1, P0 ;  /* 0x00000002160d7211 */ /* 0x000fe400000f0eff */
[C---:B-1----:R-:W-:Y:S02]  /*0d40*/  LEA R10, P0, R28.reuse, R3, 0x1 ;  /* 0x000000031c0a7211 */ /* 0x042fe400078008ff */
[----:B------:R-:W-:Y:S01]  /*0d50*/  LEA R22, R5, R38, 0x2 ;  /* 0x0000002605167211 */ /* 0x000fe200078e10ff */
[----:B------:R0:W4:Y:S01]  /*0d60*/  LDG.E.U16 R77, desc[UR10][R12.64] ;  /* 0x0000000a0c4d7981 */ /* 0x000122000c1e1500 */
[----:B------:R-:W-:-:S03]  /*0d70*/  LEA.HI.X.SX32 R11, R28, R2, 0x1, P0 ;  /* 0x000000021c0b7211 */ /* 0x000fc600000f0eff */
[C---:B------:R-:W-:Y:S01]  /*0d80*/  IMAD R28, R5.reuse, 0x4, R22 ;  /* 0x00000004051c7824 */ /* 0x040fe200078e0216 */
[----:B------:R-:W-:Y:S01]  /*0d90*/  LEA.HI.X.SX32 R21, R30, R2, 0x1, P1 ;  /* 0x000000021e157211 */ /* 0x000fe200008f0eff */
[----:B------:R-:W4:Y:S02]  /*0da0*/  LDG.E.U16 R79, desc[UR10][R10.64] ;  /* 0x0000000a0a4f7981 */ /* 0x000f24000c1e1500 */
[C---:B------:R-:W-:Y:S01]  /*0db0*/  IMAD R30, R5.reuse, 0x4, R28 ;  /* 0x00000004051e7824 */ /* 0x040fe200078e021c */
[-C--:B------:R-:W-:Y:S01]  /*0dc0*/  LEA R16, P0, R24, R3.reuse, 0x1 ;  /* 0x0000000318107211 */ /* 0x080fe200078008ff */
[----:B------:R1:W4:Y:S03]  /*0dd0*/  LDG.E.U16 R78, desc[UR10][R20.64] ;  /* 0x0000000a144e7981 */ /* 0x000326000c1e1500 */
[----:B------:R-:W-:Y:S02]  /*0de0*/  LEA R40, R5, R30, 0x2 ;  /* 0x0000001e05287211 */ /* 0x000fe400078e10ff */
[----:B------:R-:W-:-:S02]  /*0df0*/  LEA R18, P1, R36, R3, 0x1 ;  /* 0x0000000324127211 */ /* 0x000fc400078208ff */
[-C--:B------:R-:W-:Y:S01]  /*0e00*/  LEA.HI.X.SX32 R17, R24, R2.reuse, 0x1, P0 ;  /* 0x0000000218117211 */ /* 0x080fe200000f0eff */
[C---:B------:R-:W-:Y:S01]  /*0e10*/  IMAD R24, R5.reuse, 0x4, R40 ;  /* 0x0000000405187824 */ /* 0x040fe200078e0228 */
[-C--:B------:R-:W-:Y:S02]  /*0e20*/  LEA.HI.X.SX32 R19, R36, R2.reuse, 0x1, P1 ;  /* 0x0000000224137211 */ /* 0x080fe400008f0eff */
[-C--:B0-----:R-:W-:Y:S01]  /*0e30*/  LEA R12, P0, R22, R3.reuse, 0x1 ;  /* 0x00000003160c7211 */ /* 0x081fe200078008ff */
[C---:B------:R-:W-:Y:S01]  /*0e40*/  IMAD R36, R5.reuse, 0x4, R24 ;  /* 0x0000000405247824 */ /* 0x040fe200078e0218 */
[-C--:B-1----:R-:W-:Y:S01]  /*0e50*/  LEA R20, P1, R24, R3.reuse, 0x1 ;  /* 0x0000000318147211 */ /* 0x082fe200078208ff */
[----:B------:R-:W4:Y:S01]  /*0e60*/  LDG.E.U16 R80, desc[UR10][R16.64] ;  /* 0x0000000a10507981 */ /* 0x000f22000c1e1500 */
[----:B------:R-:W-:Y:S02]  /*0e70*/  LEA.HI.X.SX32 R13, R22, R2, 0x1, P0 ;  /* 0x00000002160d7211 */ /* 0x000fe400000f0eff */
[----:B------:R-:W-:Y:S01]  /*0e80*/  LEA R14, P0, R30, R3, 0x1 ;  /* 0x000000031e0e7211 */ /* 0x000fe200078008ff */
[----:B------:R-:W4:Y:S01]  /*0e90*/  LDG.E.U16 R81, desc[UR10][R18.64] ;  /* 0x0000000a12517981 */ /* 0x000f22000c1e1500 */
[----:B------:R-:W-:-:S02]  /*0ea0*/  LEA R42, R5, R36, 0x2 ;  /* 0x00000024052a7211 */ /* 0x000fc400078e10ff */
[-C--:B------:R-:W-:Y:S01]  /*0eb0*/  LEA.HI.X.SX32 R15, R30, R2.reuse, 0x1, P0 ;  /* 0x000000021e0f7211 */ /* 0x080fe200000f0eff */
[----:B------:R0:W4:Y:S02]  /*0ec0*/  LDG.E.U16 R82, desc[UR10][R12.64] ;  /* 0x0000000a0c527981 */ /* 0x000124000c1e1500 */
[C---:B------:R-:W-:Y:S01]  /*0ed0*/  IMAD R30, R5.reuse, 0x4, R42 ;  /* 0x00000004051e7824 */ /* 0x040fe200078e022a */
[----:B------:R-:W-:Y:S01]  /*0ee0*/  LEA R22, P0, R42, R3, 0x1 ;  /* 0x000000032a167211 */ /* 0x000fe200078008ff */
[----:B------:R1:W4:Y:S02]  /*0ef0*/  LDG.E.U16 R83, desc[UR10][R14.64] ;  /* 0x0000000a0e537981 */ /* 0x000324000c1e1500 */
[----:B------:R-:W-:Y:S01]  /*0f00*/  IMAD R44, R5, 0x4, R30 ;  /* 0x00000004052c7824 */ /* 0x000fe200078e021e */
[-C--:B------:R-:W-:Y:S02]  /*0f10*/  LEA.HI.X.SX32 R21, R24, R2.reuse, 0x1, P1 ;  /* 0x0000000218157211 */ /* 0x080fe400008f0eff */
[----:B------:R-:W-:-:S02]  /*0f20*/  LEA.HI.X.SX32 R23, R42, R2, 0x1, P0 ;  /* 0x000000022a177211 */ /* 0x000fc400000f0eff */
[-C--:B------:R-:W-:Y:S01]  /*0f30*/  LEA R24, P1, R44, R3.reuse, 0x1 ;  /* 0x000000032c187211 */ /* 0x080fe200078208ff */
[----:B------:R2:W4:Y:S01]  /*0f40*/  LDG.E.U16 R42, desc[UR10][R20.64] ;  /* 0x0000000a142a7981 */ /* 0x000522000c1e1500 */
[-C--:B------:R-:W-:Y:S02]  /*0f50*/  LEA R10, P0, R34, R3.reuse, 0x1 ;  /* 0x00000003220a7211 */ /* 0x080fe400078008ff */
[-C--:B------:R-:W-:Y:S01]  /*0f60*/  LEA.HI.X.SX32 R25, R44, R2.reuse, 0x1, P1 ;  /* 0x000000022c197211 */ /* 0x080fe200008f0eff */
[----:B------:R3:W4:Y:S01]  /*0f70*/  LDG.E.U16 R84, desc[UR10][R22.64] ;  /* 0x0000000a16547981 */ /* 0x000722000c1e1500 */
[-C--:B------:R-:W-:Y:S02]  /*0f80*/  LEA.HI.X.SX32 R11, R34, R2.reuse, 0x1, P0 ;  /* 0x00000002220b7211 */ /* 0x080fe400000f0eff */
[-C--:B0-----:R-:W-:Y:S02]  /*0f90*/  LEA R12, P1, R32, R3.reuse, 0x1 ;  /* 0x00000003200c7211 */ /* 0x081fe400078208ff */
[----:B-1----:R-:W-:Y:S01]  /*0fa0*/  LEA R14, P0, R26, R3, 0x1 ;  /* 0x000000031a0e7211 */ /* 0x002fe200078008ff */
[----:B------:R-:W4:Y:S01]  /*0fb0*/  LDG.E.U16 R25, desc[UR10][R24.64] ;  /* 0x0000000a18197981 */ /* 0x000f22000c1e1500 */
[----:B------:R-:W-:-:S02]  /*0fc0*/  LEA.HI.X.SX32 R13, R32, R2, 0x1, P1 ;  /* 0x00000002200d7211 */ /* 0x000fc400008f0eff */
[-C--:B------:R-:W-:Y:S01]  /*0fd0*/  LEA.HI.X.SX32 R15, R26, R2.reuse, 0x1, P0 ;  /* 0x000000021a0f7211 */ /* 0x080fe200000f0eff */
[----:B------:R0:W4:Y:S01]  /*0fe0*/  LDG.E.U16 R32, desc[UR10][R10.64] ;  /* 0x0000000a0a207981 */ /* 0x000122000c1e1500 */
[-C--:B------:R-:W-:Y:S02]  /*0ff0*/  LEA R16, P1, R38, R3.reuse, 0x1 ;  /* 0x0000000326107211 */ /* 0x080fe400078208ff */
[-C--:B------:R-:W-:Y:S01]  /*1000*/  LEA R18, P0, R28, R3.reuse, 0x1 ;  /* 0x000000031c127211 */ /* 0x080fe200078008ff */
[----:B------:R1:W4:Y:S01]  /*1010*/  LDG.E.U16 R26, desc[UR10][R12.64] ;  /* 0x0000000a0c1a7981 */ /* 0x000322000c1e1500 */
[-C--:B------:R-:W-:Y:S02]  /*1020*/  LEA.HI.X.SX32 R17, R38, R2.reuse, 0x1, P1 ;  /* 0x0000000226117211 */ /* 0x080fe400008f0eff */
[----:B------:R-:W-:Y:S01]  /*1030*/  LEA.HI.X.SX32 R19, R28, R2, 0x1, P0 ;  /* 0x000000021c137211 */ /* 0x000fe200000f0eff */
[----:B------:R-:W4:Y:S01]  /*1040*/  LDG.E.U16 R14, desc[UR10][R14.64] ;  /* 0x0000000a0e0e7981 */ /* 0x000f22000c1e1500 */
[----:B--2---:R-:W-:-:S02]  /*1050*/  LEA R20, P0, R40, R3, 0x1 ;  /* 0x0000000328147211 */ /* 0x004fc400078008ff */
[-C--:B---3--:R-:W-:Y:S01]  /*1060*/  LEA R22, P1, R36, R3.reuse, 0x1 ;  /* 0x0000000324167211 */ /* 0x088fe200078208ff */
[----:B------:R2:W3:Y:S01]  /*1070*/  LDG.E.U16 R24, desc[UR10][R16.64] ;  /* 0x0000000a10187981 */ /* 0x0004e2000c1e1500 */
[----:B------:R-:W-:Y:S02]  /*1080*/  LEA R5, R5, R44, 0x2 ;  /* 0x0000002c05057211 */ /* 0x000fe400078e10ff */
[-C--:B------:R-:W-:Y:S01]  /*1090*/  LEA.HI.X.SX32 R21, R40, R2.reuse, 0x1, P0 ;  /* 0x0000000228157211 */ /* 0x080fe200000f0eff */
[----:B------:R-:W3:Y:S01]  /*10a0*/  LDG.E.U16 R18, desc[UR10][R18.64] ;  /* 0x0000000a12127981 */ /* 0x000ee2000c1e1500 */
[----:B------:R-:W-:Y:S02]  /*10b0*/  LEA.HI.X.SX32 R23, R36, R2, 0x1, P1 ;  /* 0x0000000224177211 */ /* 0x000fe400008f0eff */
[-C--:B0-----:R-:W-:Y:S01]  /*10c0*/  LEA R10, P0, R30, R3.reuse, 0x1 ;  /* 0x000000031e0a7211 */ /* 0x081fe200078008ff */
[----:B------:R-:W3:Y:S01]  /*10d0*/  LDG.E.U16 R20, desc[UR10][R20.64] ;  /* 0x0000000a14147981 */ /* 0x000ee2000c1e1500 */
[----:B-1----:R-:W-:-:S02]  /*10e0*/  LEA R12, P1, R5, R3, 0x1 ;  /* 0x00000003050c7211 */ /* 0x002fc400078208ff */
[-C--:B------:R-:W-:Y:S01]  /*10f0*/  LEA.HI.X.SX32 R11, R30, R2.reuse, 0x1, P0 ;  /* 0x000000021e0b7211 */ /* 0x080fe200000f0eff */
[----:B------:R-:W3:Y:S01]  /*1100*/  LDG.E.U16 R22, desc[UR10][R22.64] ;  /* 0x0000000a16167981 */ /* 0x000ee2000c1e1500 */
[----:B------:R-:W-:-:S03]  /*1110*/  LEA.HI.X.SX32 R13, R5, R2, 0x1, P1 ;  /* 0x00000002050d7211 */ /* 0x000fc600008f0eff */
[----:B------:R-:W3:Y:S04]  /*1120*/  LDG.E.U16 R10, desc[UR10][R10.64] ;  /* 0x0000000a0a0a7981 */ /* 0x000ee8000c1e1500 */
[----:B------:R-:W3:Y:S01]  /*1130*/  LDG.E.U16 R12, desc[UR10][R12.64] ;  /* 0x0000000a0c0c7981 */ /* 0x000ee2000c1e1500 */
[----:B------:R-:W-:Y:S02]  /*1140*/  LOP3.LUT R2, R6, 0x3f, RZ, 0xc0, !PT ;  /* 0x0000003f06027812 */ /* 0x000fe400078ec0ff */
[----:B------:R-:W-:-:S03]  /*1150*/  SHF.R.S32.HI R3, RZ, 0x6, R6 ;  /* 0x00000006ff037819 */ /* 0x000fc60000011406 */
[----:B------:R-:W-:Y:S01]  /*1160*/  IMAD.SHL.U32 R2, R2, 0x2, RZ ;  /* 0x0000000202027824 */ /* 0x000fe200078e00ff */
[----:B------:R-:W-:Y:S01]  /*1170*/  SGXT R3, R3, 0x1 ;  /* 0x000000010303781a */ /* 0x000fe20000000200 */
[----:B------:R-:W0:Y:S03]  /*1180*/  S2UR UR6, SR_CgaCtaId ;  /* 0x00000000000679c3 */ /* 0x000e260000008800 */
[----:B------:R-:W-:-:S05]  /*1190*/  LOP3.LUT R3, R2, 0x90, R3, 0x78, !PT ;  /* 0x0000009002037812 */ /* 0x000fca00078e7803 */
[----:B------:R-:W1:Y:S01]  /*11a0*/  LDC R2, c[0x0][0x280] ;  /* 0x0000a000ff027b82 */ /* 0x000e620000000800 */
[----:B------:R-:W-:Y:S01]  /*11b0*/  UMOV UR4, 0x400 ;  /* 0x0000040000047882 */ /* 0x000fe20000000000 */
[----:B------:R-:W-:Y:S01]  /*11c0*/  LOP3.LUT R28, R3, 0x20, RZ, 0x3c, !PT ;  /* 0x00000020031c7812 */ /* 0x000fe200078e3cff */
[----:B--2---:R-:W-:Y:S01]  /*11d0*/  IMAD.MOV.U32 R17, RZ, RZ, -0x800000 ;  /* 0xff800000ff117424 */ /* 0x004fe200078e00ff */
[----:B0-----:R-:W-:Y:S01]  /*11e0*/  ULEA UR6, UR6, UR4, 0x18 ;  /* 0x0000000406067291 */ /* 0x001fe2000f8ec03f */
[----:B-1----:R-:W-:-:S08]  /*11f0*/  ISETP.GE.AND P0, PT, R2, 0x1, PT ;  /* 0x000000010200780c */ /* 0x002fd00003f06270 */
[----:B------:R0:W-:Y:S04]  /*1200*/  STS.U16 [R3+UR6], R4 ;  /* 0x0000000403007988 */ /* 0x0001e80008000406 */
[----:B------:R1:W-:Y:S04]  /*1210*/  STS.U16 [R3+UR6+0x200], R7 ;  /* 0x0002000703007988 */ /* 0x0003e80008000406 */
[----:B-----5:R-:W-:Y:S04]  /*1220*/  STS.U16 [R3+UR6+0x400], R27 ;  /* 0x0004001b03007988 */ /* 0x020fe80008000406 */
[----:B------:R-:W-:Y:S04]  /*1230*/  STS.U16 [R3+UR6+0x600], R31 ;  /* 0x0006001f03007988 */ /* 0x000fe80008000406 */
[----:B------:R-:W-:Y:S04]  /*1240*/  STS.U16 [R3+UR6+0x800], R35 ;  /* 0x0008002303007988 */ /* 0x000fe80008000406 */
[----:B----4-:R-:W-:Y:S04]  /*1250*/  STS.U16 [R3+UR6+0xa00], R39 ;  /* 0x000a002703007988 */ /* 0x010fe80008000406 */
[----:B------:R-:W-:Y:S04]  /*1260*/  STS.U16 [R3+UR6+0xc00], R43 ;  /* 0x000c002b03007988 */ /* 0x000fe80008000406 */
[----:B------:R-:W-:Y:S04]  /*1270*/  STS.U16 [R3+UR6+0xe00], R46 ;  /* 0x000e002e03007988 */ /* 0x000fe80008000406 */
[----:B------:R-:W-:Y:S04]  /*1280*/  STS.U16 [R3+UR6+0x1000], R48 ;  /* 0x0010003003007988 */ /* 0x000fe80008000406 */
[----:B------:R-:W-:Y:S04]  /*1290*/  STS.U16 [R3+UR6+0x1200], R50 ;  /* 0x0012003203007988 */ /* 0x000fe80008000406 */
[----:B------:R-:W-:Y:S04]  /*12a0*/  STS.U16 [R3+UR6+0x1400], R52 ;  /* 0x0014003403007988 */ /* 0x000fe80008000406 */
[----:B------:R-:W-:Y:S04]  /*12b0*/  STS.U16 [R3+UR6+0x1600], R54 ;  /* 0x0016003603007988 */ /* 0x000fe80008000406 */
[----:B------:R-:W-:Y:S01]  /*12c0*/  STS.U16 [R3+UR6+0x1800], R56 ;  /* 0x0018003803007988 */ /* 0x000fe20008000406 */
[----:B------:R-:W-:Y:S01]  /*12d0*/  MOV R16, 0xff800000 ;  /* 0xff80000000107802 */ /* 0x000fe20000000f00 */
[----:B------:R-:W-:Y:S01]  /*12e0*/  IMAD.MOV.U32 R148, RZ, RZ, -0x800000 ;  /* 0xff800000ff947424 */ /* 0x000fe200078e00ff */
[----:B------:R-:W-:Y:S01]  /*12f0*/  MOV R149, 0xff800000 ;  /* 0xff80000000957802 */ /* 0x000fe20000000f00 */
[----:B------:R-:W-:Y:S04]  /*1300*/  STS.U16 [R3+UR6+0x1a00], R58 ;  /* 0x001a003a03007988 */ /* 0x000fe80008000406 */
[----:B------:R-:W-:Y:S01]  /*1310*/  STS.U16 [R3+UR6+0x1c00], R60 ;  /* 0x001c003c03007988 */ /* 0x000fe20008000406 */
[----:B0-----:R-:W-:Y:S01]  /*1320*/  IMAD.MOV.U32 R4, RZ, RZ, 0x3f800000 ;  /* 0x3f800000ff047424 */ /* 0x001fe200078e00ff */
[----:B------:R-:W-:Y:S01]  /*1330*/  MOV R2, 0x3f800000 ;  /* 0x3f80000000027802 */ /* 0x000fe20000000f00 */
[----:B------:R-:W-:Y:S01]  /*1340*/  IMAD.MOV.U32 R5, RZ, RZ, 0x3f800000 ;  /* 0x3f800000ff057424 */ /* 0x000fe200078e00ff */
[----:B------:R-:W-:-:S02]  /*1350*/  CS2R R120, SRZ ;  /* 0x0000000000787805 */ /* 0x000fc4000001ff00 */
[----:B------:R-:W-:Y:S02]  /*1360*/  CS2R R122, SRZ ;  /* 0x00000000007a7805 */ /* 0x000fe4000001ff00 */
[----:B------:R-:W-:Y:S02]  /*1370*/  CS2R R116, SRZ ;  /* 0x0000000000747805 */ /* 0x000fe4000001ff00 */
[----:B------:R-:W-:Y:S02]  /*1380*/  CS2R R118, SRZ ;  /* 0x0000000000767805 */ /* 0x000fe4000001ff00 */
[----:B------:R-:W-:Y:S01]  /*1390*/  CS2R R112, SRZ ;  /* 0x0000000000707805 */ /* 0x000fe2000001ff00 */
[----:B------:R-:W-:Y:S01]  /*13a0*/  STS.U16 [R3+UR6+0x1e00], R62 ;  /* 0x001e003e03007988 */ /* 0x000fe20008000406 */
[----:B------:R-:W-:Y:S02]  /*13b0*/  CS2R R114, SRZ ;  /* 0x0000000000727805 */ /* 0x000fe4000001ff00 */
[----:B------:R-:W-:-:S02]  /*13c0*/  CS2R R108, SRZ ;  /* 0x00000000006c7805 */ /* 0x000fc4000001ff00 */
[----:B------:R-:W-:Y:S02]  /*13d0*/  CS2R R110, SRZ ;  /* 0x00000000006e7805 */ /* 0x000fe4000001ff00 */
[----:B------:R-:W-:Y:S01]  /*13e0*/  CS2R R104, SRZ ;  /* 0x0000000000687805 */ /* 0x000fe2000001ff00 */
[----:B------:R-:W-:Y:S01]  /*13f0*/  STS.U16 [R3+UR6+0x2000], R64 ;  /* 0x0020004003007988 */ /* 0x000fe20008000406 */
[----:B------:R-:W-:Y:S02]  /*1400*/  CS2R R106, SRZ ;  /* 0x00000000006a7805 */ /* 0x000fe4000001ff00 */
[----:B------:R-:W-:Y:S02]  /*1410*/  CS2R R100, SRZ ;  /* 0x0000000000647805 */ /* 0x000fe4000001ff00 */
[----:B------:R-:W-:Y:S02]  /*1420*/  CS2R R102, SRZ ;  /* 0x0000000000667805 */ /* 0x000fe4000001ff00 */
[----:B------:R-:W-:-:S02]  /*1430*/  CS2R R96, SRZ ;  /* 0x0000000000607805 */ /* 0x000fc4000001ff00 */
[----:B------:R-:W-:Y:S02]  /*1440*/  CS2R R98, SRZ ;  /* 0x0000000000627805 */ /* 0x000fe4000001ff00 */
[----:B------:R-:W-:Y:S02]  /*1450*/  CS2R R92, SRZ ;  /* 0x00000000005c7805 */ /* 0x000fe4000001ff00 */
[----:B------:R-:W-:Y:S02]  /*1460*/  CS2R R94, SRZ ;  /* 0x00000000005e7805 */ /* 0x000fe4000001ff00 */
[----:B------:R-:W-:Y:S02]  /*1470*/  CS2R R88, SRZ ;  /* 0x0000000000587805 */ /* 0x000fe4000001ff00 */
[----:B------:R-:W-:Y:S02]  /*1480*/  CS2R R90, SRZ ;  /* 0x00000000005a7805 */ /* 0x000fe4000001ff00 */
[----:B------:R-:W-:Y:S01]  /*1490*/  CS2R R86, SRZ ;  /* 0x0000000000567805 */ /* 0x000fe2000001ff00 */
[----:B------:R-:W-:Y:S01]  /*14a0*/  STS.U16 [R3+UR6+0x2200], R66 ;  /* 0x0022004203007988 */ /* 0x000fe20008000406 */
[----:B-1----:R-:W-:-:S03]  /*14b0*/  LOP3.LUT R7, R6, 0x7f, RZ, 0xc0, !PT ;  /* 0x0000007f06077812 */ /* 0x002fc600078ec0ff */
[----:B------:R-:W-:Y:S04]  /*14c0*/  STS.U16 [R3+UR6+0x2400], R68 ;  /* 0x0024004403007988 */ /* 0x000fe80008000406 */
[----:B------:R-:W-:Y:S04]  /*14d0*/  STS.U16 [R3+UR6+0x2600], R70 ;  /* 0x0026004603007988 */ /* 0x000fe80008000406 */
[----:B------:R-:W-:Y:S04]  /*14e0*/  STS.U16 [R3+UR6+0x2800], R72 ;  /* 0x0028004803007988 */ /* 0x000fe80008000406 */
[----:B------:R-:W-:Y:S04]  /*14f0*/  STS.U16 [R3+UR6+0x2a00], R74 ;  /* 0x002a004a03007988 */ /* 0x000fe80008000406 */
[----:B------:R-:W-:Y:S04]  /*1500*/  STS.U16 [R3+UR6+0x2c00], R76 ;  /* 0x002c004c03007988 */ /* 0x000fe80008000406 */
[----:B------:R-:W-:Y:S04]  /*1510*/  STS.U16 [R3+UR6+0x3000], R79 ;  /* 0x0030004f03007988 */ /* 0x000fe80008000406 */
[----:B------:R0:W-:Y:S02]  /*1520*/  STS.U16 [R3+UR6+0x2e00], R78 ;  /* 0x002e004e03007988 */ /* 0x0001e40008000406 */
[----:B0-----:R-:W-:-:S02]  /*1530*/  CS2R R78, SRZ ;  /* 0x00000000004e7805 */ /* 0x001fc4000001ff00 */
[----:B------:R-:W-:Y:S04]  /*1540*/  STS.U16 [R3+UR6+0x3200], R80 ;  /* 0x0032005003007988 */ /* 0x000fe80008000406 */
[----:B------:R0:W-:Y:S04]  /*1550*/  STS.U16 [R3+UR6+0x3400], R81 ;  /* 0x0034005103007988 */ /* 0x0001e80008000406 */
[----:B------:R-:W-:Y:S04]  /*1560*/  STS.U16 [R3+UR6+0x3600], R82 ;  /* 0x0036005203007988 */ /* 0x000fe80008000406 */
[----:B------:R1:W-:Y:S01]  /*1570*/  STS.U16 [R3+UR6+0x3800], R83 ;  /* 0x0038005303007988 */ /* 0x0003e20008000406 */
[----:B0-----:R-:W-:-:S03]  /*1580*/  CS2R R80, SRZ ;  /* 0x0000000000507805 */ /* 0x001fc6000001ff00 */
[----:B------:R-:W-:Y:S04]  /*1590*/  STS.U16 [R3+UR6+0x3a00], R42 ;  /* 0x003a002a03007988 */ /* 0x000fe80008000406 */
[----:B------:R0:W-:Y:S01]  /*15a0*/  STS.U16 [R3+UR6+0x3c00], R84 ;  /* 0x003c005403007988 */ /* 0x0001e20008000406 */
[----:B-1----:R-:W-:-:S03]  /*15b0*/  CS2R R82, SRZ ;  /* 0x0000000000527805 */ /* 0x002fc6000001ff00 */
[----:B------:R1:W-:Y:S04]  /*15c0*/  STS.U16 [R3+UR6+0x3e00], R25 ;  /* 0x003e001903007988 */ /* 0x0003e80008000406 */
[----:B------:R-:W-:Y:S01]  /*15d0*/  STS.U16 [R28+UR6+0x100], R8 ;  /* 0x000100081c007988 */ /* 0x000fe20008000406 */
[----:B0-----:R-:W-:-:S03]  /*15e0*/  CS2R R84, SRZ ;  /* 0x0000000000547805 */ /* 0x001fc6000001ff00 */
[----:B------:R-:W-:Y:S04]  /*15f0*/  STS.U16 [R28+UR6+0x300], R9 ;  /* 0x000300091c007988 */ /* 0x000fe80008000406 */
[----:B------:R-:W-:Y:S01]  /*1600*/  STS.U16 [R28+UR6+0x500], R29 ;  /* 0x0005001d1c007988 */ /* 0x000fe20008000406 */
[----:B-1----:R-:W-:-:S03]  /*1610*/  IMAD.MOV.U32 R3, RZ, RZ, 0x3f800000 ;  /* 0x3f800000ff037424 */ /* 0x002fc600078e00ff */
[----:B------:R-:W-:Y:S04]  /*1620*/  STS.U16 [R28+UR6+0x700], R33 ;  /* 0x000700211c007988 */ /* 0x000fe80008000406 */
        /* <DEDUP_REMOVED lines=10> */
[----:B------:R0:W-:Y:S04]  /*16d0*/  STS.U16 [R28+UR6+0x1d00], R61 ;  /* 0x001d003d1c007988 */ /* 0x0001e80008000406 */
[----:B------:R1:W-:Y:S04]  /*16e0*/  STS.U16 [R28+UR6+0x1f00], R63 ;  /* 0x001f003f1c007988 */ /* 0x0003e80008000406 */
[----:B------:R2:W-:Y:S04]  /*16f0*/  STS.U16 [R28+UR6+0x2100], R65 ;  /* 0x002100411c007988 */ /* 0x0005e80008000406 */
[----:B------:R4:W-:Y:S01]  /*1700*/  STS.U16 [R28+UR6+0x2300], R67 ;  /* 0x002300431c007988 */ /* 0x0009e20008000406 */
[----:B0-----:R-:W-:-:S03]  /*1710*/  CS2R R60, SRZ ;  /* 0x00000000003c7805 */ /* 0x001fc6000001ff00 */
[----:B------:R0:W-:Y:S01]  /*1720*/  STS.U16 [R28+UR6+0x2500], R69 ;  /* 0x002500451c007988 */ /* 0x0001e20008000406 */
[----:B-1----:R-:W-:-:S03]  /*1730*/  CS2R R62, SRZ ;  /* 0x00000000003e7805 */ /* 0x002fc6000001ff00 */
[----:B------:R1:W-:Y:S01]  /*1740*/  STS.U16 [R28+UR6+0x2700], R71 ;  /* 0x002700471c007988 */ /* 0x0003e20008000406 */
[----:B--2---:R-:W-:-:S03]  /*1750*/  CS2R R64, SRZ ;  /* 0x0000000000407805 */ /* 0x004fc6000001ff00 */
[----:B------:R2:W-:Y:S01]  /*1760*/  STS.U16 [R28+UR6+0x2900], R73 ;  /* 0x002900491c007988 */ /* 0x0005e20008000406 */
[----:B----4-:R-:W-:-:S03]  /*1770*/  CS2R R66, SRZ ;  /* 0x0000000000427805 */ /* 0x010fc6000001ff00 */
        /* <DEDUP_REMOVED lines=10> */
[----:B---3--:R1:W-:Y:S04]  /*1820*/  STS.U16 [R28+UR6+0x3500], R24 ;  /* 0x003500181c007988 */ /* 0x0083e80008000406 */
[----:B------:R1:W-:Y:S04]  /*1830*/  STS.U16 [R28+UR6+0x3700], R18 ;  /* 0x003700121c007988 */ /* 0x0003e80008000406 */
[----:B------:R1:W-:Y:S04]  /*1840*/  STS.U16 [R28+UR6+0x3900], R20 ;  /* 0x003900141c007988 */ /* 0x0003e80008000406 */
[----:B------:R1:W-:Y:S04]  /*1850*/  STS.U16 [R28+UR6+0x3b00], R22 ;  /* 0x003b00161c007988 */ /* 0x0003e80008000406 */
[----:B------:R1:W-:Y:S04]  /*1860*/  STS.U16 [R28+UR6+0x3d00], R10 ;  /* 0x003d000a1c007988 */ /* 0x0003e80008000406 */
[----:B------:R1:W-:Y:S01]  /*1870*/  STS.U16 [R28+UR6+0x3f00], R12 ;  /* 0x003f000c1c007988 */ /* 0x0003e20008000406 */
[----:B------:R-:W-:Y:S05]  /*1880*/  @!P0 BRA `(.L_x_0) ;  /* 0x0000003000308947 */ /* 0x000fea0003800000 */
[----:B------:R-:W0:Y:S01]  /*1890*/  LDC R45, c[0x0][0x268] ;  /* 0x00009a00ff2d7b82 */ /* 0x000e220000000800 */
[----:B------:R-:W-:Y:S01]  /*18a0*/  SHF.R.U32.HI R2, RZ, 0x4, R6 ;  /* 0x00000004ff027819 */ /* 0x000fe20000011606 */
[----:B------:R-:W-:Y:S01]  /*18b0*/  ULDC.64 UR4, c[0x0][0x260] ;  /* 0x0000980000047ab9 */ /* 0x000fe20000000a00 */
[----:B------:R-:W-:Y:S01]  /*18c0*/  LOP3.LUT R3, R6, 0xf, RZ, 0xc0, !PT ;  /* 0x0000000f06037812 */ /* 0x000fe200078ec0ff */
[----:B------:R-:W-:Y:S01]  /*18d0*/  UIMAD UR4, UR7, UR4, URZ ;  /* 0x00000004070472a4 */ /* 0x000fe2000f8e023f */
[----:B------:R-:W-:Y:S02]  /*18e0*/  SGXT.U32 R2, R2, 0x3 ;  /* 0x000000030202781a */ /* 0x000fe40000000000 */
[----:B------:R-:W-:Y:S02]  /*18f0*/  CS2R R120, SRZ ;  /* 0x0000000000787805 */ /* 0x000fe4000001ff00 */
[C---:B------:R-:W-:Y:S01]  /*1900*/  LOP3.LUT P0, RZ, R6.reuse, 0x3, RZ, 0xc0, !PT ;  /* 0x0000000306ff7812 */ /* 0x040fe2000780c0ff */
[----:B------:R-:W2:Y:S01]  /*1910*/  LDC.64 R234, c[0x0][0x250] ;  /* 0x00009400ffea7b82 */ /* 0x000ea20000000a00 */
[----:B------:R-:W-:Y:S01]  /*1920*/  IMAD R4, R3, UR5, RZ ;  /* 0x0000000503047c24 */ /* 0x000fe2000f8e02ff */
[----:B------:R-:W-:Y:S01]  /*1930*/  LOP3.LUT P1, RZ, R6, 0x1, RZ, 0xc0, !PT ;  /* 0x0000000106ff7812 */ /* 0x000fe2000782c0ff */
[----:B------:R-:W-:Y:S01]  /*1940*/  USHF.L.U32 UR5, UR4, 0x1, URZ ;  /* 0x0000000104057899 */ /* 0x000fe2000800063f */
[C---:B------:R-:W-:Y:S01]  /*1950*/  ISETP.GE.U32.AND P2, PT, R7.reuse, 0x40, PT ;  /* 0x000000400700780c */ /* 0x040fe20003f46070 */
[C---:B------:R-:W-:Y:S01]  /*1960*/  IMAD.SHL.U32 R5, R4.reuse, 0x2, RZ ;  /* 0x0000000204057824 */ /* 0x040fe200078e00ff */
[C---:B------:R-:W-:Y:S01]  /*1970*/  ISETP.LT.U32.AND P0, PT, R7.reuse, 0x40, !P0 ;  /* 0x000000400700780c */ /* 0x040fe20004701070 */
[----:B------:R-:W-:Y:S01]  /*1980*/  IMAD.HI R4, R4, 0x2, RZ ;  /* 0x0000000204047827 */ /* 0x000fe200078e02ff */
[----:B-1----:R-:W1:Y:S01]  /*1990*/  LDC R12, c[0x0][0x258] ;  /* 0x00009600ff0c7b82 */ /* 0x002e620000000800 */
[----:B------:R-:W-:-:S02]  /*19a0*/  ISETP.LT.U32.AND P1, PT, R7, 0x40, !P1 ;  /* 0x000000400700780c */ /* 0x000fc40004f21070 */
[----:B------:R-:W-:Y:S02]  /*19b0*/  CS2R R122, SRZ ;  /* 0x00000000007a7805 */ /* 0x000fe4000001ff00 */
[----:B------:R-:W-:Y:S02]  /*19c0*/  CS2R R116, SRZ ;  /* 0x0000000000747805 */ /* 0x000fe4000001ff00 */
[----:B------:R-:W-:Y:S02]  /*19d0*/  CS2R R118, SRZ ;  /* 0x0000000000767805 */ /* 0x000fe4000001ff00 */
[----:B------:R-:W-:Y:S02]  /*19e0*/  CS2R R112, SRZ ;  /* 0x0000000000707805 */ /* 0x000fe4000001ff00 */
[----:B------:R-:W-:Y:S02]  /*19f0*/  CS2R R114, SRZ ;  /* 0x0000000000727805 */ /* 0x000fe4000001ff00 */
[----:B------:R-:W-:Y:S01]  /*1a00*/  CS2R R108, SRZ ;  /* 0x00000000006c7805 */ /* 0x000fe2000001ff00 */
[----:B------:R-:W3:Y:S01]  /*1a10*/  LDC.64 R10, c[0x0][0x218] ;  /* 0x00008600ff0a7b82 */ /* 0x000ee20000000a00 */
[----:B0-----:R-:W-:Y:S01]  /*1a20*/  IMAD R8, R2, R45, RZ ;  /* 0x0000002d02087224 */ /* 0x001fe200078e02ff */
[----:B------:R-:W-:-:S02]  /*1a30*/  CS2R R110, SRZ ;  /* 0x00000000006e7805 */ /* 0x000fc4000001ff00 */
[----:B------:R-:W-:Y:S02]  /*1a40*/  CS2R R104, SRZ ;  /* 0x0000000000687805 */ /* 0x000fe4000001ff00 */
[----:B------:R-:W-:Y:S01]  /*1a50*/  CS2R R106, SRZ ;  /* 0x00000000006a7805 */ /* 0x000fe2000001ff00 */
[----:B------:R-:W-:Y:S01]  /*1a60*/  IMAD R9, R45, 0x8, R8 ;  /* 0x000000082d097824 */ /* 0x000fe200078e0208 */
[----:B------:R-:W-:Y:S02]  /*1a70*/  CS2R R100, SRZ ;  /* 0x0000000000647805 */ /* 0x000fe4000001ff00 */
[----:B------:R-:W-:Y:S01]  /*1a80*/  CS2R R102, SRZ ;  /* 0x0000000000667805 */ /* 0x000fe2000001ff00 */
[----:B------:R-:W0:Y:S01]  /*1a90*/  LDC.64 R16, c[0x0][0x220] ;  /* 0x00008800ff107b82 */ /* 0x000e220000000a00 */
[----:B--2---:R-:W-:Y:S01]  /*1aa0*/  IMAD R2, R234, UR7, RZ ;  /* 0x00000007ea027c24 */ /* 0x004fe2000f8e02ff */
[C---:B------:R-:W-:Y:S01]  /*1ab0*/  SHF.L.U32 R231, R235.reuse, 0x1, RZ ;  /* 0x00000001ebe77819 */ /* 0x040fe200000006ff */
[C---:B------:R-:W-:Y:S01]  /*1ac0*/  IMAD R227, R235.reuse, 0x3, RZ ;  /* 0x00000003ebe37824 */ /* 0x040fe200078e02ff */
[----:B------:R-:W-:Y:S01]  /*1ad0*/  CS2R R96, SRZ ;  /* 0x0000000000607805 */ /* 0x000fe2000001ff00 */
[C---:B------:R-:W-:Y:S01]  /*1ae0*/  IMAD.SHL.U32 R223, R235.reuse, 0x4, RZ ;  /* 0x00000004ebdf7824 */ /* 0x040fe200078e00ff */
[----:B------:R-:W-:Y:S01]  /*1af0*/  CS2R R98, SRZ ;  /* 0x0000000000627805 */ /* 0x000fe2000001ff00 */
[----:B------:R-:W-:Y:S01]  /*1b00*/  IMAD R219, R235, 0x5, RZ ;  /* 0x00000005ebdb7824 */ /* 0x000fe200078e02ff */
[----:B------:R-:W-:Y:S01]  /*1b10*/  CS2R R92, SRZ ;  /* 0x00000000005c7805 */ /* 0x000fe2000001ff00 */
[----:B-1----:R-:W-:Y:S01]  /*1b20*/  IMAD R3, R7, R12, RZ ;  /* 0x0000000c07037224 */ /* 0x002fe200078e02ff */
[----:B------:R-:W-:Y:S01]  /*1b30*/  LEA R7, R45, R9, 0x3 ;  /* 0x000000092d077211 */ /* 0x000fe200078e18ff */
[C---:B------:R-:W-:Y:S01]  /*1b40*/  IMAD R215, R235.reuse, 0x6, RZ ;  /* 0x00000006ebd77824 */ /* 0x040fe200078e02ff */
[----:B------:R-:W-:Y:S01]  /*1b50*/  CS2R R94, SRZ ;  /* 0x00000000005e7805 */ /* 0x000fe2000001ff00 */
[C---:B------:R-:W-:Y:S01]  /*1b60*/  IMAD R211, R235.reuse, 0x7, RZ ;  /* 0x00000007ebd37824 */ /* 0x040fe200078e02ff */
[----:B------:R-:W-:Y:S01]  /*1b70*/  CS2R R88, SRZ ;  /* 0x0000000000587805 */ /* 0x000fe2000001ff00 */
[C---:B------:R-:W-:Y:S01]  /*1b80*/  IMAD.SHL.U32 R207, R235.reuse, 0x8, RZ ;  /* 0x00000008ebcf7824 */ /* 0x040fe200078e00ff */
[C---:B---3--:R-:W-:Y:S01]  /*1b90*/  LEA R238, P3, R2.reuse, R10, 0x1 ;  /* 0x0000000a02ee7211 */ /* 0x048fe200078608ff */
[C---:B------:R-:W-:Y:S01]  /*1ba0*/  IMAD R203, R235.reuse, 0x9, RZ ;  /* 0x00000009ebcb7824 */ /* 0x040fe200078e02ff */
[----:B------:R-:W-:Y:S01]  /*1bb0*/  CS2R R90, SRZ ;  /* 0x00000000005a7805 */ /* 0x000fe2000001ff00 */
[----:B------:R-:W-:Y:S01]  /*1bc0*/  IMAD R199, R235, 0xa, RZ ;  /* 0x0000000aebc77824 */ /* 0x000fe200078e02ff */
[----:B------:R-:W-:Y:S01]  /*1bd0*/  LEA.HI.X.SX32 R11, R2, R11, 0x1, P3 ;  /* 0x0000000b020b7211 */ /* 0x000fe200018f0eff */
[----:B------:R-:W-:Y:S01]  /*1be0*/  IMAD R2, R12, 0x80, R3 ;  /* 0x000000800c027824 */ /* 0x000fe200078e0203 */
[-C--:B------:R-:W-:Y:S01]  /*1bf0*/  LEA R240, P3, R3, R238.reuse, 0x1 ;  /* 0x000000ee03f07211 */ /* 0x080fe200078608ff */
[----:B------:R-:W-:Y:S01]  /*1c00*/  IMAD R195, R235, 0xb, RZ ;  /* 0x0000000bebc37824 */ /* 0x000fe200078e02ff */
[----:B0-----:R-:W-:Y:S01]  /*1c10*/  IADD3 R132, P5, P6, R5, UR5, R16 ;  /* 0x0000000505847c10 */ /* 0x001fe2000febe010 */
[----:B------:R-:W-:Y:S01]  /*1c20*/  IMAD R5, R45, 0x8, R7 ;  /* 0x000000082d057824 */ /* 0x000fe200078e0207 */
[C---:B------:R-:W-:Y:S01]  /*1c30*/  LEA R238, P4, R2.reuse, R238, 0x1 ;  /* 0x000000ee02ee7211 */ /* 0x040fe200078808ff */
[----:B------:R-:W-:Y:S01]  /*1c40*/  UIMAD.WIDE UR4, UR4, 0x2, URZ ;  /* 0x00000002040478a5 */ /* 0x000fe2000f8e023f */
[----:B------:R-:W-:Y:S01]  /*1c50*/  LEA.HI.X.SX32 R241, R3, R11, 0x1, P3 ;  /* 0x0000000b03f17211 */ /* 0x000fe200018f0eff */
[----:B------:R-:W-:Y:S01]  /*1c60*/  IMAD R191, R235, 0xc, RZ ;  /* 0x0000000cebbf7824 */ /* 0x000fe200078e02ff */
[----:B------:R-:W-:Y:S01]  /*1c70*/  LEA R10, R45, R5, 0x3 ;  /* 0x000000052d0a7211 */ /* 0x000fe200078e18ff */
[C---:B------:R-:W-:Y:S01]  /*1c80*/  IMAD R187, R235.reuse, 0xd, RZ ;  /* 0x0000000debbb7824 */ /* 0x040fe200078e02ff */
[----:B------:R-:W-:Y:S01]  /*1c90*/  LEA.HI.X.SX32 R239, R2, R11, 0x1, P4 ;  /* 0x0000000b02ef7211 */ /* 0x000fe200020f0eff */
[----:B------:R-:W-:Y:S01]  /*1ca0*/  IMAD R183, R235, 0xe, RZ ;  /* 0x0000000eebb77824 */ /* 0x000fe200078e02ff */
[----:B------:R-:W-:Y:S01]  /*1cb0*/  LEA.HI R3, R6, 0x78, RZ, 0x1c ;  /* 0x0000007806037811 */ /* 0x000fe200078fe0ff */
[----:B------:R-:W-:Y:S01]  /*1cc0*/  IMAD R11, R45, 0x8, R10 ;  /* 0x000000082d0b7824 */ /* 0x000fe200078e020a */
[----:B------:R-:W-:Y:S01]  /*1cd0*/  IADD3.X R17, R4, UR5, R17, P5, P6 ;  /* 0x0000000504117c10 */ /* 0x000fe2000afec411 */
[----:B------:R-:W-:Y:S01]  /*1ce0*/  IMAD R179, R235, 0xf, RZ ;  /* 0x0000000febb37824 */ /* 0x000fe200078e02ff */
[C---:B------:R-:W-:Y:S01]  /*1cf0*/  LEA.HI R4, R6.reuse, 0xb8, RZ, 0x1c ;  /* 0x000000b806047811 */ /* 0x040fe200078fe0ff */
[----:B------:R-:W-:Y:S01]  /*1d00*/  IMAD R12, R45, 0x8, R11 ;  /* 0x000000082d0c7824 */ /* 0x000fe200078e020b */
[C---:B------:R-:W-:Y:S01]  /*1d10*/  LEA.HI R2, R6.reuse, 0x38, RZ, 0x1c ;  /* 0x0000003806027811 */ /* 0x040fe200078fe0ff */
[-C--:B------:R-:W-:Y:S01]  /*1d20*/  IMAD R14, R3, R45.reuse, RZ ;  /* 0x0000002d030e7224 */ /* 0x080fe200078e02ff */
[----:B------:R-:W-:Y:S01]  /*1d30*/  LEA.HI R6, R6, 0xf8, RZ, 0x1c ;  /* 0x000000f806067811 */ /* 0x000fe200078fe0ff */
[-C--:B------:R-:W-:Y:S01]  /*1d40*/  IMAD R15, R4, R45.reuse, RZ ;  /* 0x0000002d040f7224 */ /* 0x080fe200078e02ff */
[----:B------:R-:W-:Y:S01]  /*1d50*/  LEA R13, R45, R12, 0x4 ;  /* 0x0000000c2d0d7211 */ /* 0x000fe200078e20ff */
[-C--:B------:R-:W-:Y:S01]  /*1d60*/  IMAD R2, R2, R45.reuse, RZ ;  /* 0x0000002d02027224 */ /* 0x080fe200078e02ff */
[-C--:B------:R-:W-:Y:S01]  /*1d70*/  LEA R176, P5, R8, R132.reuse, 0x1 ;  /* 0x0000008408b07211 */ /* 0x080fe200078a08ff */
[----:B------:R-:W-:Y:S01]  /*1d80*/  IMAD R16, R6, R45, RZ ;  /* 0x0000002d06107224 */ /* 0x000fe200078e02ff */
[-C--:B------:R-:W-:Y:S01]  /*1d90*/  LEA R170, P6, R5, R132.reuse, 0x1 ;  /* 0x0000008405aa7211 */ /* 0x080fe200078c08ff */
[----:B------:R-:W-:Y:S01]  /*1da0*/  IMAD R3, R45, 0x8, R13 ;  /* 0x000000082d037824 */ /* 0x000fe200078e020d */
[----:B------:R-:W-:Y:S01]  /*1db0*/  LEA.HI.X.SX32 R177, R8, R17, 0x1, P5 ;  /* 0x0000001108b17211 */ /* 0x000fe200028f0eff */
[----:B------:R-:W-:Y:S01]  /*1dc0*/  IMAD.WIDE R236, R235, 0x2, R240 ;  /* 0x00000002ebec7825 */ /* 0x000fe200078e02f0 */
[----:B------:R-:W-:-:S02]  /*1dd0*/  LEA R172, P5, R7, R132, 0x1 ;  /* 0x0000008407ac7211 */ /* 0x000fc400078a08ff */
[----:B------:R-:W-:Y:S02]  /*1de0*/  CS2R R84, SRZ ;  /* 0x0000000000547805 */ /* 0x000fe4000001ff00 */
[-C--:B------:R-:W-:Y:S01]  /*1df0*/  LEA.HI.X.SX32 R171, R5, R17.reuse, 0x1, P6 ;  /* 0x0000001105ab7211 */ /* 0x080fe200030f0eff */
[----:B------:R-:W-:Y:S01]  /*1e00*/  IMAD R4, R45, 0x8, R3 ;  /* 0x000000082d047824 */ /* 0x000fe200078e0203 */
[----:B------:R-:W-:Y:S01]  /*1e10*/  LEA.HI.X.SX32 R173, R7, R17, 0x1, P5 ;  /* 0x0000001107ad7211 */ /* 0x000fe200028f0eff */
[--C-:B------:R-:W-:Y:S01]  /*1e20*/  IMAD.WIDE R232, R231, 0x2, R240.reuse ;  /* 0x00000002e7e87825 */ /* 0x100fe200078e02f0 */
[----:B------:R-:W-:Y:S02]  /*1e30*/  LEA R162, P3, R2, R132, 0x1 ;  /* 0x0000008402a27211 */ /* 0x000fe400078608ff */
[----:B------:R-:W-:Y:S02]  /*1e40*/  CS2R R86, SRZ ;  /* 0x0000000000567805 */ /* 0x000fe4000001ff00 */
[----:B------:R-:W-:Y:S01]  /*1e50*/  LEA R6, R45, R4, 0x3 ;  /* 0x000000042d067211 */ /* 0x000fe200078e18ff */
[----:B------:R-:W-:Y:S01]  /*1e60*/  IMAD.WIDE R228, R227, 0x2, R240 ;  /* 0x00000002e3e47825 */ /* 0x000fe200078e02f0 */
[----:B------:R-:W-:-:S02]  /*1e70*/  LEA R174, P4, R9, R132, 0x1 ;  /* 0x0000008409ae7211 */ /* 0x000fc400078808ff */
[----:B------:R-:W-:Y:S02]  /*1e80*/  CS2R R60, SRZ ;  /* 0x00000000003c7805 */ /* 0x000fe4000001ff00 */
[-C--:B------:R-:W-:Y:S01]  /*1e90*/  LEA R168, P5, R10, R132.reuse, 0x1 ;  /* 0x000000840aa87211 */ /* 0x080fe200078a08ff */
[----:B------:R-:W-:Y:S01]  /*1ea0*/  IMAD R7, R45, 0x8, R6 ;  /* 0x000000082d077824 */ /* 0x000fe200078e0206 */
[-C--:B------:R-:W-:Y:S01]  /*1eb0*/  LEA.HI.X.SX32 R163, R2, R17.reuse, 0x1, P3 ;  /* 0x0000001102a37211 */ /* 0x080fe200018f0eff */
[----:B------:R-:W-:Y:S01]  /*1ec0*/  IMAD.WIDE R224, R223, 0x2, R240 ;  /* 0x00000002dfe07825 */ /* 0x000fe200078e02f0 */
[-C--:B------:R-:W-:Y:S02]  /*1ed0*/  LEA.HI.X.SX32 R175, R9, R17.reuse, 0x1, P4 ;  /* 0x0000001109af7211 */ /* 0x080fe400020f0eff */
[----:B------:R-:W-:Y:S02]  /*1ee0*/  CS2R R62, SRZ ;  /* 0x00000000003e7805 */ /* 0x000fe4000001ff00 */
[-C--:B------:R-:W-:Y:S01]  /*1ef0*/  LEA R166, P6, R11, R132.reuse, 0x1 ;  /* 0x000000840ba67211 */ /* 0x080fe200078c08ff */
[----:B------:R-:W-:Y:S01]  /*1f00*/  IMAD R5, R45, 0x8, R7 ;  /* 0x000000082d057824 */ /* 0x000fe200078e0207 */
[----:B------:R-:W-:Y:S01]  /*1f10*/  LEA.HI.X.SX32 R169, R10, R17, 0x1, P5 ;  /* 0x000000110aa97211 */ /* 0x000fe200028f0eff */
[----:B------:R-:W-:Y:S01]  /*1f20*/  IMAD.WIDE R220, R219, 0x2, R240 ;  /* 0x00000002dbdc7825 */ /* 0x000fe200078e02f0 */
[----:B------:R-:W-:-:S02]  /*1f30*/  LEA R164, P5, R12, R132, 0x1 ;  /* 0x000000840ca47211 */ /* 0x000fc400078a08ff */
[----:B------:R-:W-:Y:S02]  /*1f40*/  CS2R R80, SRZ ;  /* 0x0000000000507805 */ /* 0x000fe4000001ff00 */
[----:B------:R-:W-:Y:S01]  /*1f50*/  LEA R8, R45, R5, 0x3 ;  /* 0x000000052d087211 */ /* 0x000fe200078e18ff */
[----:B------:R-:W-:Y:S01]  /*1f60*/  IMAD.WIDE R216, R215, 0x2, R240 ;  /* 0x00000002d7d87825 */ /* 0x000fe200078e02f0 */
[-C--:B------:R-:W-:Y:S02]  /*1f70*/  LEA R134, P3, R3, R132.reuse, 0x1 ;  /* 0x0000008403867211 */ /* 0x080fe400078608ff */
[----:B------:R-:W-:Y:S02]  /*1f80*/  CS2R R82, SRZ ;  /* 0x0000000000527805 */ /* 0x000fe4000001ff00 */
[-C--:B------:R-:W-:Y:S01]  /*1f90*/  LEA.HI.X.SX32 R167, R11, R17.reuse, 0x1, P6 ;  /* 0x000000110ba77211 */ /* 0x080fe200030f0eff */
[----:B------:R-:W-:Y:S01]  /*1fa0*/  IMAD R2, R45, 0x10, R8 ;  /* 0x000000102d027824 */ /* 0x000fe200078e0208 */
[----:B------:R-:W-:Y:S01]  /*1fb0*/  LEA R160, P6, R13, R132, 0x1 ;  /* 0x000000840da07211 */ /* 0x000fe200078c08ff */
[----:B------:R-:W-:Y:S01]  /*1fc0*/  IMAD.WIDE R212, R211, 0x2, R240 ;  /* 0x00000002d3d47825 */ /* 0x000fe200078e02f0 */
[----:B------:R-:W-:-:S02]  /*1fd0*/  LEA.HI.X.SX32 R165, R12, R17, 0x1, P5 ;  /* 0x000000110ca57211 */ /* 0x000fc400028f0eff */
[----:B------:R-:W-:Y:S02]  /*1fe0*/  CS2R R64, SRZ ;  /* 0x0000000000407805 */ /* 0x000fe4000001ff00 */
[-C--:B------:R-:W-:Y:S01]  /*1ff0*/  LEA.HI.X.SX32 R135, R3, R17.reuse, 0x1, P3 ;  /* 0x0000001103877211 */ /* 0x080fe200018f0eff */
[----:B------:R-:W-:Y:S01]  /*2000*/  IMAD R9, R45, 0x8, R2 ;  /* 0x000000082d097824 */ /* 0x000fe200078e0202 */
[-C--:B------:R-:W-:Y:S01]  /*2010*/  LEA R20, P5, R4, R132.reuse, 0x1 ;  /* 0x0000008404147211 */ /* 0x080fe200078a08ff */
[--C-:B------:R-:W-:Y:S01]  /*2020*/  IMAD.WIDE R208, R207, 0x2, R240.reuse ;  /* 0x00000002cfd07825 */ /* 0x100fe200078e02f0 */
[----:B------:R-:W-:Y:S02]  /*2030*/  LEA.HI.X.SX32 R161, R13, R17, 0x1, P6 ;  /* 0x000000110da17211 */ /* 0x000fe400030f0eff */
[----:B------:R-:W-:Y:S02]  /*2040*/  CS2R R66, SRZ ;  /* 0x0000000000427805 */ /* 0x000fe4000001ff00 */
[----:B------:R-:W-:Y:S01]  /*2050*/  LEA R3, R45, R9, 0x3 ;  /* 0x000000092d037211 */ /* 0x000fe200078e18ff */
[----:B------:R-:W-:Y:S01]  /*2060*/  IMAD.WIDE R204, R203, 0x2, R240 ;  /* 0x00000002cbcc7825 */ /* 0x000fe200078e02f0 */
[----:B------:R-:W-:-:S02]  /*2070*/  LEA R22, P6, R6, R132, 0x1 ;  /* 0x0000008406167211 */ /* 0x000fc400078c08ff */
[----:B------:R-:W-:Y:S02]  /*2080*/  CS2R R68, SRZ ;  /* 0x0000000000447805 */ /* 0x000fe4000001ff00 */
[-C--:B------:R-:W-:Y:S01]  /*2090*/  LEA.HI.X.SX32 R21, R4, R17.reuse, 0x1, P5 ;  /* 0x0000001104157211 */ /* 0x080fe200028f0eff */
[----:B------:R-:W-:Y:S01]  /*20a0*/  IMAD R4, R45, 0x8, R3 ;  /* 0x000000082d047824 */ /* 0x000fe200078e0203 */
[-C--:B------:R-:W-:Y:S01]  /*20b0*/  LEA.HI.X.SX32 R23, R6, R17.reuse, 0x1, P6 ;  /* 0x0000001106177211 */ /* 0x080fe200030f0eff */
[----:B------:R-:W-:Y:S01]  /*20c0*/  IMAD.WIDE R200, R199, 0x2, R240 ;  /* 0x00000002c7c87825 */ /* 0x000fe200078e02f0 */
[-C--:B------:R-:W-:Y:S02]  /*20d0*/  LEA R26, P6, R5, R132.reuse, 0x1 ;  /* 0x00000084051a7211 */ /* 0x080fe400078c08ff */
        /* <DEDUP_REMOVED lines=8> */
[--C-:B------:R-:W-:Y:S01]  /*2160*/  IMAD.WIDE R192, R191, 0x2, R240.reuse ;  /* 0x00000002bfc07825 */ /* 0x100fe200078e02f0 */
[-C--:B------:R-:W-:Y:S02]  /*2170*/  LEA.HI.X.SX32 R25, R7, R17.reuse, 0x1, P5 ;  /* 0x0000001107197211 */ /* 0x080fe400028f0eff */
[----:B------:R-:W-:Y:S02]  /*2180*/  CS2R R74, SRZ ;  /* 0x00000000004a7805 */ /* 0x000fe4000001ff00 */
[----:B------:R-:W-:Y:S01]  /*2190*/  LEA R30, P5, R8, R132, 0x1 ;  /* 0x00000084081e7211 */ /* 0x000fe200078a08ff */
[----:B------:R-:W-:Y:S01]  /*21a0*/  IMAD.WIDE R188, R187, 0x2, R240 ;  /* 0x00000002bbbc7825 */ /* 0x000fe200078e02f0 */
[----:B------:R-:W-:-:S02]  /*21b0*/  LEA.HI.X.SX32 R33, R2, R17, 0x1, P6 ;  /* 0x0000001102217211 */ /* 0x000fc400030f0eff */
[----:B------:R-:W-:Y:S02]  /*21c0*/  CS2R R76, SRZ ;  /* 0x00000000004c7805 */ /* 0x000fe4000001ff00 */
[-C--:B------:R-:W-:Y:S01]  /*21d0*/  LEA.HI.X.SX32 R31, R8, R17.reuse, 0x1, P5 ;  /* 0x00000011081f7211 */ /* 0x080fe200028f0eff */
[----:B------:R-:W-:Y:S01]  /*21e0*/  IMAD R2, R45, 0x8, R5 ;  /* 0x000000082d027824 */ /* 0x000fe200078e0205 */
[-C--:B------:R-:W-:Y:S01]  /*21f0*/  LEA R36, P5, R3, R132.reuse, 0x1 ;  /* 0x0000008403247211 */ /* 0x080fe200078a08ff */
[----:B------:R-:W-:Y:S01]  /*2200*/  IMAD.WIDE R184, R183, 0x2, R240 ;  /* 0x00000002b7b87825 */ /* 0x000fe200078e02f0 */
[CC--:B------:R-:W-:Y:S02]  /*2210*/  LEA R38, P6, R4.reuse, R132.reuse, 0x1 ;  /* 0x0000008404267211 */ /* 0x0c0fe400078c08ff */
[----:B------:R-:W-:Y:S02]  /*2220*/  CS2R R78, SRZ ;  /* 0x00000000004e7805 */ /* 0x000fe4000001ff00 */
[-C--:B------:R-:W-:Y:S01]  /*2230*/  LEA.HI.X.SX32 R37, R3, R17.reuse, 0x1, P5 ;  /* 0x0000001103257211 */ /* 0x080fe200028f0eff */
[----:B------:R-:W-:Y:S01]  /*2240*/  IMAD R7, R45, 0x10, R2 ;  /* 0x000000102d077824 */ /* 0x000fe200078e0202 */
[----:B------:R-:W-:Y:S01]  /*2250*/  LEA.HI.X.SX32 R39, R4, R17, 0x1, P6 ;  /* 0x0000001104277211 */ /* 0x000fe200030f0eff */
[----:B------:R-:W-:Y:S01]  /*2260*/  IMAD.WIDE R180, R179, 0x2, R240 ;  /* 0x00000002b3b47825 */ /* 0x000fe200078e02f0 */
[CC--:B------:R-:W-:Y:S01]  /*2270*/  LEA R40, P5, R6.reuse, R132.reuse, 0x1 ;  /* 0x0000008406287211 */ /* 0x0c0fe200078a08ff */
[----:B------:R-:W-:Y:S01]  /*2280*/  UMOV UR4, URZ ;  /* 0x0000003f00047c82 */ /* 0x000fe20008000000 */
[----:B------:R-:W-:Y:S01]  /*2290*/  LEA R3, R45, R7, 0x3 ;  /* 0x000000072d037211 */ /* 0x000fe200078e18ff */
[----:B------:R-:W-:Y:S01]  /*22a0*/  IMAD.WIDE R234, R235, 0x2, R238 ;  /* 0x00000002ebea7825 */ /* 0x000fe200078e02ee */
[-C--:B------:R-:W-:Y:S01]  /*22b0*/  LEA R42, P6, R5, R132.reuse, 0x1 ;  /* 0x00000084052a7211 */ /* 0x080fe200078c08ff */
[----:B------:R-:W-:Y:S01]  /*22c0*/  ULDC UR9, c[0x0][0x238] ;  /* 0x00008e0000097ab9 */ /* 0x000fe20000000800 */
[-C--:B------:R-:W-:Y:S01]  /*22d0*/  LEA.HI.X.SX32 R41, R6, R17.reuse, 0x1, P5 ;  /* 0x0000001106297211 */ /* 0x080fe200028f0eff */
[----:B------:R-:W-:Y:S01]  /*22e0*/  IMAD R4, R45, 0x8, R3 ;  /* 0x000000082d047824 */ /* 0x000fe200078e0203 */
[-C--:B------:R-:W-:Y:S01]  /*22f0*/  LEA.HI.X.SX32 R43, R5, R17.reuse, 0x1, P6 ;  /* 0x00000011052b7211 */ /* 0x080fe200030f0eff */
[----:B------:R-:W-:Y:S01]  /*2300*/  IMAD.MOV.U32 R13, RZ, RZ, -0x800000 ;  /* 0xff800000ff0d7424 */ /* 0x000fe200078e00ff */
[CC--:B------:R-:W-:Y:S01]  /*2310*/  LEA R46, P5, R2.reuse, R132.reuse, 0x1 ;  /* 0x00000084022e7211 */ /* 0x0c0fe200078a08ff */
[----:B------:R-:W-:Y:S01]  /*2320*/  IMAD R5, R45, 0x8, R4 ;  /* 0x000000082d057824 */ /* 0x000fe200078e0204 */
[----:B------:R-:W-:Y:S01]  /*2330*/  LEA R28, P3, R15, R132, 0x1 ;  /* 0x000000840f1c7211 */ /* 0x000fe200078608ff */
[----:B------:R-:W-:Y:S01]  /*2340*/  IMAD.MOV.U32 R10, RZ, RZ, -0x800000 ;  /* 0xff800000ff0a7424 */ /* 0x000fe200078e00ff */
[----:B------:R-:W-:Y:S01]  /*2350*/  LEA.HI.X.SX32 R47, R2, R17, 0x1, P5 ;  /* 0x00000011022f7211 */ /* 0x000fe200028f0eff */
[----:B------:R-:W-:Y:S01]  /*2360*/  IMAD.WIDE R230, R231, 0x2, R238 ;  /* 0x00000002e7e67825 */ /* 0x000fe200078e02ee */
[----:B------:R-:W-:-:S02]  /*2370*/  LEA R2, R45, R5, 0x3 ;  /* 0x000000052d027211 */ /* 0x000fc400078e18ff */
[CC--:B------:R-:W-:Y:S01]  /*2380*/  LEA R18, P4, R14.reuse, R132.reuse, 0x1 ;  /* 0x000000840e127211 */ /* 0x0c0fe200078808ff */
[----:B------:R-:W-:Y:S01]  /*2390*/  IMAD.WIDE R226, R227, 0x2, R238 ;  /* 0x00000002e3e27825 */ /* 0x000fe200078e02ee */
[-C--:B------:R-:W-:Y:S02]  /*23a0*/  LEA.HI.X.SX32 R29, R15, R17.reuse, 0x1, P3 ;  /* 0x000000110f1d7211 */ /* 0x080fe400018f0eff */
[-C--:B------:R-:W-:Y:S01]  /*23b0*/  LEA R48, P6, R7, R132.reuse, 0x1 ;  /* 0x0000008407307211 */ /* 0x080fe200078c08ff */
[----:B------:R-:W-:Y:S01]  /*23c0*/  IMAD R6, R45, 0x8, R2 ;  /* 0x000000082d067824 */ /* 0x000fe200078e0202 */
[-C--:B------:R-:W-:Y:S01]  /*23d0*/  LEA R50, P3, R3, R132.reuse, 0x1 ;  /* 0x0000008403327211 */ /* 0x080fe200078608ff */
[--C-:B------:R-:W-:Y:S01]  /*23e0*/  IMAD.WIDE R222, R223, 0x2, R238.reuse ;  /* 0x00000002dfde7825 */ /* 0x100fe200078e02ee */
[-C--:B------:R-:W-:Y:S02]  /*23f0*/  LEA.HI.X.SX32 R19, R14, R17.reuse, 0x1, P4 ;  /* 0x000000110e137211 */ /* 0x080fe400020f0eff */
[-C--:B------:R-:W-:Y:S01]  /*2400*/  LEA R34, P4, R9, R132.reuse, 0x1 ;  /* 0x0000008409227211 */ /* 0x080fe200078808ff */
[----:B------:R-:W-:Y:S01]  /*2410*/  IMAD.MOV.U32 R14, RZ, RZ, -0x800000 ;  /* 0xff800000ff0e7424 */ /* 0x000fe200078e00ff */
[----:B------:R-:W-:Y:S01]  /*2420*/  LEA.HI.X.SX32 R49, R7, R17, 0x1, P6 ;  /* 0x0000001107317211 */ /* 0x000fe200030f0eff */
[----:B------:R-:W-:Y:S01]  /*2430*/  IMAD.WIDE R218, R219, 0x2, R238 ;  /* 0x00000002dbda7825 */ /* 0x000fe200078e02ee */
[----:B------:R-:W-:-:S02]  /*2440*/  LEA R52, P5, R4, R132, 0x1 ;  /* 0x0000008404347211 */ /* 0x000fc400078a08ff */
[-C--:B------:R-:W-:Y:S01]  /*2450*/  LEA.HI.X.SX32 R51, R3, R17.reuse, 0x1, P3 ;  /* 0x0000001103337211 */ /* 0x080fe200018f0eff */
[----:B------:R-:W-:Y:S01]  /*2460*/  IMAD R3, R45, 0x8, R6 ;  /* 0x000000082d037824 */ /* 0x000fe200078e0206 */
[-C--:B------:R-:W-:Y:S01]  /*2470*/  LEA R54, P6, R5, R132.reuse, 0x1 ;  /* 0x0000008405367211 */ /* 0x080fe200078c08ff */
[--C-:B------:R-:W-:Y:S01]  /*2480*/  IMAD.WIDE R214, R215, 0x2, R238.reuse ;  /* 0x00000002d7d67825 */ /* 0x100fe200078e02ee */
[-C--:B------:R-:W-:Y:S02]  /*2490*/  LEA.HI.X.SX32 R35, R9, R17.reuse, 0x1, P4 ;  /* 0x0000001109237211 */ /* 0x080fe400020f0eff */
[-C--:B------:R-:W-:Y:S01]  /*24a0*/  LEA.HI.X.SX32 R53, R4, R17.reuse, 0x1, P5 ;  /* 0x0000001104357211 */ /* 0x080fe200028f0eff */
[----:B------:R-:W-:Y:S01]  /*24b0*/  IMAD.MOV.U32 R4, RZ, RZ, 0x3f800000 ;  /* 0x3f800000ff047424 */ /* 0x000fe200078e00ff */
[----:B------:R-:W-:Y:S01]  /*24c0*/  LEA R44, P4, R16, R132, 0x1 ;  /* 0x00000084102c7211 */ /* 0x000fe200078808ff */
[----:B------:R-:W-:Y:S01]  /*24d0*/  IMAD.WIDE R210, R211, 0x2, R238 ;  /* 0x00000002d3d27825 */ /* 0x000fe200078e02ee */
[----:B------:R-:W-:-:S02]  /*24e0*/  LEA.HI.X.SX32 R55, R5, R17, 0x1, P6 ;  /* 0x0000001105377211 */ /* 0x000fc400030f0eff */
[-C--:B------:R-:W-:Y:S01]  /*24f0*/  LEA R56, P3, R2, R132.reuse, 0x1 ;  /* 0x0000008402387211 */ /* 0x080fe200078608ff */
[--C-:B------:R-:W-:Y:S01]  /*2500*/  IMAD.WIDE R206, R207, 0x2, R238.reuse ;  /* 0x00000002cfce7825 */ /* 0x100fe200078e02ee */
[-C--:B------:R-:W-:Y:S02]  /*2510*/  LEA R58, P5, R6, R132.reuse, 0x1 ;  /* 0x00000084063a7211 */ /* 0x080fe400078a08ff */
[----:B------:R-:W-:Y:S01]  /*2520*/  LEA R132, P6, R3, R132, 0x1 ;  /* 0x0000008403847211 */ /* 0x000fe200078c08ff */
[----:B------:R-:W-:Y:S01]  /*2530*/  IMAD.WIDE R202, R203, 0x2, R238 ;  /* 0x00000002cbca7825 */ /* 0x000fe200078e02ee */
[-C--:B------:R-:W-:Y:S02]  /*2540*/  LEA.HI.X.SX32 R57, R2, R17.reuse, 0x1, P3 ;  /* 0x0000001102397211 */ /* 0x080fe400018f0eff */
[----:B------:R-:W-:Y:S02]  /*2550*/  LEA.HI.X.SX32 R59, R6, R17, 0x1, P5 ;  /* 0x00000011063b7211 */ /* 0x000fe400028f0eff */
[----:B------:R-:W-:-:S02]  /*2560*/  CS2R R6, SRZ ;  /* 0x0000000000067805 */ /* 0x000fc4000001ff00 */
[-C--:B------:R-:W-:Y:S01]  /*2570*/  LEA.HI.X.SX32 R133, R3, R17.reuse, 0x1, P6 ;  /* 0x0000001103857211 */ /* 0x080fe200030f0eff */
[----:B------:R-:W-:Y:S01]  /*2580*/  IMAD.MOV.U32 R2, RZ, RZ, 0x3f800000 ;  /* 0x3f800000ff027424 */ /* 0x000fe200078e00ff */
[----:B------:R-:W-:Y:S01]  /*2590*/  LEA.HI.X.SX32 R45, R16, R17, 0x1, P4 ;  /* 0x00000011102d7211 */ /* 0x000fe200020f0eff */
[--C-:B------:R-:W-:Y:S01]  /*25a0*/  IMAD.WIDE R198, R199, 0x2, R238.reuse ;  /* 0x00000002c7c67825 */ /* 0x100fe200078e02ee */
[----:B------:R-:W-:Y:S02]  /*25b0*/  MOV R3, 0x3f800000 ;  /* 0x3f80000000037802 */ /* 0x000fe40000000f00 */
[----:B------:R-:W-:Y:S01]  /*25c0*/  MOV R11, 0xff800000 ;  /* 0xff800000000b7802 */ /* 0x000fe20000000f00 */
[----:B------:R-:W-:Y:S01]  /*25d0*/  IMAD.WIDE R194, R195, 0x2, R238 ;  /* 0x00000002c3c27825 */ /* 0x000fe200078e02ee */
[----:B------:R-:W-:-:S03]  /*25e0*/  MOV R5, 0x3f800000 ;  /* 0x3f80000000057802 */ /* 0x000fc60000000f00 */
[----:B------:R-:W-:-:S04]  /*25f0*/  IMAD.WIDE R190, R191, 0x2, R238 ;  /* 0x00000002bfbe7825 */ /* 0x000fc800078e02ee */
[----:B------:R-:W-:-:S04]  /*2600*/  IMAD.WIDE R186, R187, 0x2, R238 ;  /* 0x00000002bbba7825 */ /* 0x000fc800078e02ee */
[----:B------:R-:W-:-:S04]  /*2610*/  IMAD.WIDE R182, R183, 0x2, R238 ;  /* 0x00000002b7b67825 */ /* 0x000fc800078e02ee */
[----:B------:R-:W-:-:S07]  /*2620*/  IMAD.WIDE R178, R179, 0x2, R238 ;  /* 0x00000002b3b27825 */ /* 0x000fce00078e02ee */
.L_x_1:
[----:B------:R-:W-:-:S04]  /*2630*/  IMAD.WIDE R130, R7, 0x2, R230 ;  /* 0x0000000207827825 */ /* 0x000fc800078e02e6 */
[C---:B------:R-:W-:Y:S01]  /*2640*/  IMAD.WIDE R16, R7.reuse, 0x2, R240 ;  /* 0x0000000207107825 */ /* 0x040fe200078e02f0 */
[----:B------:R0:W2:Y:S03]  /*2650*/  LDG.E.U16 R15, desc[UR10][R130.64] ;  /* 0x0000000a820f7981 */ /* 0x0000a6000c1e1500 */
[C---:B------:R-:W-:Y:S01]  /*2660*/  IMAD.WIDE R136, R7.reuse, 0x2, R228 ;  /* 0x0000000207887825 */ /* 0x040fe200078e02e4 */
[----:B------:R-:W3:Y:S03]  /*2670*/  LDG.E.U16 R149, desc[UR10][R16.64] ;  /* 0x0000000a10957981 */ /* 0x000ee6000c1e1500 */
[----:B------:R-:W-:-:S04]  /*2680*/  IMAD.WIDE R124, R7, 0x2, R238 ;  /* 0x00000002077c7825 */ /* 0x000fc800078e02ee */
[C---:B0-----:R-:W-:Y:S01]  /*2690*/  IMAD.WIDE R130, R7.reuse, 0x2, R216 ;  /* 0x0000000207827825 */ /* 0x041fe200078e02d8 */
[----:B------:R-:W4:Y:S03]  /*26a0*/  LDG.E.U16 R12, desc[UR10][R124.64] ;  /* 0x0000000a7c0c7981 */ /* 0x000f26000c1e1500 */
[C---:B------:R-:W-:Y:S01]  /*26b0*/  IMAD.WIDE R150, R7.reuse, 0x2, R236 ;  /* 0x0000000207967825 */ /* 0x040fe200078e02ec */
[----:B------:R0:W5:Y:S03]  /*26c0*/  LDG.E.U16 R17, desc[UR10][R136.64] ;  /* 0x0000000a88117981 */ /* 0x000166000c1e1500 */
[C---:B------:R-:W-:Y:S01]  /*26d0*/  IMAD.WIDE R154, R7.reuse, 0x2, R208 ;  /* 0x00000002079a7825 */ /* 0x040fe200078e02d0 */
[----:B------:R-:W5:Y:S04]  /*26e0*/  LDG.E.U16 R130, desc[UR10][R130.64] ;  /* 0x0000000a82827981 */ /* 0x000f68000c1e1500 */
[----:B------:R-:W2:Y:S01]  /*26f0*/  LDG.E.U16 R16, desc[UR10][R154.64] ;  /* 0x0000000a9a107981 */ /* 0x000ea2000c1e1500 */
[----:B0-----:R-:W-:-:S03]  /*2700*/  IMAD.WIDE R136, R7, 0x2, R214 ;  /* 0x0000000207887825 */ /* 0x001fc600078e02d6 */
[----:B------:R-:W5:Y:S04]  /*2710*/  LDG.E.U16 R150, desc[UR10][R150.64] ;  /* 0x0000000a96967981 */ /* 0x000f68000c1e1500 */
[----:B------:R0:W5:Y:S01]  /*2720*/  LDG.E.U16 R131, desc[UR10][R136.64] ;  /* 0x0000000a88837981 */ /* 0x000162000c1e1500 */
[----:B------:R-:W-:-:S04]  /*2730*/  IMAD.WIDE R128, R7, 0x2, R234 ;  /* 0x0000000207807825 */ /* 0x000fc800078e02ea */
[C---:B------:R-:W-:Y:S01]  /*2740*/  IMAD.WIDE R138, R7.reuse, 0x2, R226 ;  /* 0x00000002078a7825 */ /* 0x040fe200078e02e2 */
[----:B------:R1:W5:Y:S03]  /*2750*/  LDG.E.U16 R147, desc[UR10][R128.64] ;  /* 0x0000000a80937981 */ /* 0x000366000c1e1500 */
[C---:B0-----:R-:W-:Y:S01]  /*2760*/  IMAD.WIDE R136, R7.reuse, 0x2, R212 ;  /* 0x0000000207887825 */ /* 0x041fe200078e02d4 */
[----:B------:R-:W5:Y:S04]  /*2770*/  LDG.E.U16 R125, desc[UR10][R138.64] ;  /* 0x0000000a8a7d7981 */ /* 0x000f68000c1e1500 */
[----:B------:R0:W5:Y:S01]  /*2780*/  LDG.E.U16 R154, desc[UR10][R136.64] ;  /* 0x0000000a889a7981 */ /* 0x000162000c1e1500 */
[----:B------:R-:W-:-:S04]  /*2790*/  IMAD.WIDE R144, R7, 0x2, R222 ;  /* 0x0000000207907825 */ /* 0x000fc800078e02de */
[C---:B-1----:R-:W-:Y:S01]  /*27a0*/  IMAD.WIDE R128, R7.reuse, 0x2, R220 ;  /* 0x0000000207807825 */ /* 0x042fe200078e02dc */
[----:B------:R1:W5:Y:S03]  /*27b0*/  LDG.E.U16 R124, desc[UR10][R144.64] ;  /* 0x0000000a907c7981 */ /* 0x000366000c1e1500 */
[C---:B0-----:R-:W-:Y:S02]  /*27c0*/  IMAD.WIDE R136, R7.reuse, 0x2, R194 ;  /* 0x0000000207887825 */ /* 0x041fe400078e02c2 */
[----:B------:R-:W5:Y:S04]  /*27d0*/  LDG.E.U16 R128, desc[UR10][R128.64] ;  /* 0x0000000a80807981 */ /* 0x000f68000c1e1500 */
[----:B------:R0:W5:Y:S01]  /*27e0*/  LDG.E.U16 R155, desc[UR10][R136.64] ;  /* 0x0000000a889b7981 */ /* 0x000162000c1e1500 */
[----:B------:R-:W-:-:S04]  /*27f0*/  IMAD.WIDE R138, R7, 0x2, R218 ;  /* 0x00000002078a7825 */ /* 0x000fc800078e02da */
[C---:B-1----:R-:W-:Y:S01]  /*2800*/  IMAD.WIDE R144, R7.reuse, 0x2, R196 ;  /* 0x0000000207907825 */ /* 0x042fe200078e02c4 */
[----:B------:R-:W5:Y:S03]  /*2810*/  LDG.E.U16 R129, desc[UR10][R138.64] ;  /* 0x0000000a8a817981 */ /* 0x000f66000c1e1500 */
[C---:B0-----:R-:W-:Y:S02]  /*2820*/  IMAD.WIDE R136, R7.reuse, 0x2, R188 ;  /* 0x0000000207887825 */ /* 0x041fe400078e02bc */
[----:B------:R-:W5:Y:S04]  /*2830*/  LDG.E.U16 R144, desc[UR10][R144.64] ;  /* 0x0000000a90907981 */ /* 0x000f68000c1e1500 */
[----:B------:R0:W5:Y:S01]  /*2840*/  LDG.E.U16 R158, desc[UR10][R136.64] ;  /* 0x0000000a889e7981 */ /* 0x000162000c1e1500 */
[----:B------:R-:W-:-:S04]  /*2850*/  IMAD.WIDE R126, R7, 0x2, R232 ;  /* 0x00000002077e7825 */ /* 0x000fc800078e02e8 */
[C---:B------:R-:W-:Y:S02]  /*2860*/  IMAD.WIDE R140, R7.reuse, 0x2, R204 ;  /* 0x00000002078c7825 */ /* 0x040fe400078e02cc */
[----:B------:R-:W5:Y:S02]  /*2870*/  LDG.E.U16 R127, desc[UR10][R126.64] ;  /* 0x0000000a7e7f7981 */ /* 0x000f64000c1e1500 */
[C---:B0-----:R-:W-:Y:S02]  /*2880*/  IMAD.WIDE R136, R7.reuse, 0x2, R184 ;  /* 0x0000000207887825 */ /* 0x041fe400078e02b8 */
[----:B------:R-:W5:Y:S02]  /*2890*/  LDG.E.U16 R148, desc[UR10][R140.64] ;  /* 0x0000000a8c947981 */ /* 0x000f64000c1e1500 */
[C---:B------:R-:W-:Y:S02]  /*28a0*/  IMAD.WIDE R152, R7.reuse, 0x2, R202 ;  /* 0x0000000207987825 */ /* 0x040fe400078e02ca */
[----:B------:R0:W5:Y:S02]  /*28b0*/  LDG.E.U16 R145, desc[UR10][R136.64] ;  /* 0x0000000a88917981 */ /* 0x000164000c1e1500 */
[----:B------:R-:W-:-:S02]  /*28c0*/  IMAD.WIDE R142, R7, 0x2, R224 ;  /* 0x00000002078e7825 */ /* 0x000fc400078e02e0 */
[----:B------:R-:W5:Y:S02]  /*28d0*/  LDG.E.U16 R151, desc[UR10][R152.64] ;  /* 0x0000000a98977981 */ /* 0x000f64000c1e1500 */
[C---:B------:R-:W-:Y:S02]  /*28e0*/  IMAD.WIDE R138, R7.reuse, 0x2, R210 ;  /* 0x00000002078a7825 */ /* 0x040fe400078e02d2 */
[----:B------:R1:W5:Y:S02]  /*28f0*/  LDG.E.U16 R126, desc[UR10][R142.64] ;  /* 0x0000000a8e7e7981 */ /* 0x000364000c1e1500 */
[C---:B0-----:R-:W-:Y:S02]  /*2900*/  IMAD.WIDE R136, R7.reuse, 0x2, R182 ;  /* 0x0000000207887825 */ /* 0x041fe400078e02b6 */
[----:B------:R0:W5:Y:S02]  /*2910*/  LDG.E.U16 R152, desc[UR10][R138.64] ;  /* 0x0000000a8a987981 */ /* 0x000164000c1e1500 */
[----:B------:R-:W-:-:S02]  /*2920*/  IMAD.WIDE R156, R7, 0x2, R206 ;  /* 0x00000002079c7825 */ /* 0x000fc400078e02ce */
[----:B------:R0:W5:Y:S02]  /*2930*/  LDG.E.U16 R159, desc[UR10][R136.64] ;  /* 0x0000000a889f7981 */ /* 0x000164000c1e1500 */
[C---:B------:R-:W-:Y:S02]  /*2940*/  IMAD.WIDE R140, R7.reuse, 0x2, R200 ;  /* 0x00000002078c7825 */ /* 0x040fe400078e02c8 */
[----:B------:R-:W5:Y:S02]  /*2950*/  LDG.E.U16 R146, desc[UR10][R156.64] ;  /* 0x0000000a9c927981 */ /* 0x000f64000c1e1500 */
[C---:B-1----:R-:W-:Y:S02]  /*2960*/  IMAD.WIDE R142, R7.reuse, 0x2, R198 ;  /* 0x00000002078e7825 */ /* 0x042fe400078e02c6 */
[----:B------:R1:W5:Y:S02]  /*2970*/  LDG.E.U16 R153, desc[UR10][R140.64] ;  /* 0x0000000a8c997981 */ /* 0x000364000c1e1500 */
[----:B0-----:R-:W-:-:S02]  /*2980*/  IMAD.WIDE R138, R7, 0x2, R192 ;  /* 0x00000002078a7825 */ /* 0x001fc400078e02c0 */
[----:B------:R-:W5:Y:S02]  /*2990*/  LDG.E.U16 R142, desc[UR10][R142.64] ;  /* 0x0000000a8e8e7981 */ /* 0x000f64000c1e1500 */
[C---:B------:R-:W-:Y:S02]  /*29a0*/  IMAD.WIDE R136, R7.reuse, 0x2, R180 ;  /* 0x0000000207887825 */ /* 0x040fe400078e02b4 */
[----:B------:R0:W5:Y:S02]  /*29b0*/  LDG.E.U16 R156, desc[UR10][R138.64] ;  /* 0x0000000a8a9c7981 */ /* 0x000164000c1e1500 */
[C---:B-1----:R-:W-:Y:S02]  /*29c0*/  IMAD.WIDE R140, R7.reuse, 0x2, R190 ;  /* 0x00000002078c7825 */ /* 0x042fe400078e02be */
[----:B------:R1:W5:Y:S04]  /*29d0*/  LDG.E.U16 R242, desc[UR10][R136.64] ;  /* 0x0000000a88f27981 */ /* 0x000368000c1e1500 */
[----:B------:R1:W5:Y:S01]  /*29e0*/  LDG.E.U16 R157, desc[UR10][R140.64] ;  /* 0x0000000a8c9d7981 */ /* 0x000362000c1e1500 */
[----:B0-----:R-:W-:-:S04]  /*29f0*/  IMAD.WIDE R138, R7, 0x2, R186 ;  /* 0x00000002078a7825 */ /* 0x001fc800078e02ba */
[----:B-1----:R-:W-:Y:S01]  /*2a00*/  IMAD.WIDE R136, R7, 0x2, R178 ;  /* 0x0000000207887825 */ /* 0x002fe200078e02b2 */
[----:B------:R-:W5:Y:S04]  /*2a10*/  LDG.E.U16 R143, desc[UR10][R138.64] ;  /* 0x0000000a8a8f7981 */ /* 0x000f68000c1e1500 */
[----:B------:R0:W5:Y:S01]  /*2a20*/  LDG.E.U16 R243, desc[UR10][R136.64] ;  /* 0x0000000a88f37981 */ /* 0x000162000c1e1500 */
[----:B------:R-:W1:Y:S02]  /*2a30*/  S2R R140, SR_TID.X ;  /* 0x00000000008c7919 */ /* 0x000e640000002100 */
[C---:B-1----:R-:W-:Y:S02]  /*2a40*/  LOP3.LUT R141, R140.reuse, 0x7f, RZ, 0xc0, !PT ;  /* 0x0000007f8c8d7812 */ /* 0x042fe400078ec0ff */
[----:B0-----:R-:W-:-:S02]  /*2a50*/  SHF.L.U32 R137, R140, 0x3, RZ ;  /* 0x000000038c897819 */ /* 0x001fc400000006ff */
[C---:B------:R-:W-:Y:S01]  /*2a60*/  LOP3.LUT R136, R140.reuse, 0x7, RZ, 0xc0, !PT ;  /* 0x000000078c887812 */ /* 0x040fe200078ec0ff */
[----:B------:R-:W-:Y:S01]  /*2a70*/  IMAD.SHL.U32 R139, R141, 0x2, RZ ;  /* 0x000000028d8b7824 */ /* 0x000fe200078e00ff */
[----:B------:R-:W-:Y:S01]  /*2a80*/  BAR.SYNC.DEFER_BLOCKING 0x0 ;  /* 0x0000000000007b1d */ /* 0x000fe20000010000 */
[----:B------:R-:W-:Y:S02]  /*2a90*/  LOP3.LUT R141, R140, 0x20, RZ, 0xc0, !PT ;  /* 0x000000208c8d7812 */ /* 0x000fe400078ec0ff */
[----:B------:R-:W-:-:S05]  /*2aa0*/  LOP3.LUT R137, R137, 0x30, RZ, 0xc0, !PT ;  /* 0x0000003089897812 */ /* 0x000fca00078ec0ff */
[----:B------:R-:W-:Y:S01]  /*2ab0*/  IMAD R137, R136, 0x40, R137 ;  /* 0x0000004088897824 */ /* 0x000fe200078e0289 */
[----:B------:R-:W-:Y:S01]  /*2ac0*/  LOP3.LUT R138, R139, 0x10, RZ, 0x3c, !PT ;  /* 0x000000108b8a7812 */ /* 0x000fe200078e3cff */
[----:B----4-:R0:W-:Y:S02]  /*2ad0*/  STS.U16 [R139+UR6+0x4100], R12 ;  /* 0x0041000c8b007988 */ /* 0x0101e40008000406 */
[----:B0-----:R-:W-:Y:S02]  /*2ae0*/  IMAD.SHL.U32 R12, R140, 0x2, RZ ;  /* 0x000000028c0c7824 */ /* 0x001fe400078e00ff */
[----:B--2---:R0:W-:Y:S03]  /*2af0*/  STS.U16 [R139+UR6+0x5000], R16 ;  /* 0x005000108b007988 */ /* 0x0041e60008000406 */
[----:B------:R-:W-:Y:S01]  /*2b00*/  LOP3.LUT R137, R137, 0x10, R12, 0x78, !PT ;  /* 0x0000001089897812 */ /* 0x000fe200078e780c */
[C---:B0-----:R-:W-:Y:S01]  /*2b10*/  IMAD R16, R136.reuse, 0x4, R141 ;  /* 0x0000000488107824 */ /* 0x041fe200078e028d */
[----:B------:R-:W-:Y:S01]  /*2b20*/  SHF.L.U32 R141, R136, 0x4, RZ ;  /* 0x00000004888d7819 */ /* 0x000fe200000006ff */
[----:B---3--:R-:W-:Y:S01]  /*2b30*/  STS.U16 [R139+UR6+0x4000], R149 ;  /* 0x004000958b007988 */ /* 0x008fe20008000406 */
[----:B------:R-:W-:-:S02]  /*2b40*/  LOP3.LUT R136, R139, 0x20, RZ, 0x3c, !PT ;  /* 0x000000208b887812 */ /* 0x000fc400078e3cff */
[----:B------:R-:W-:Y:S02]  /*2b50*/  LOP3.LUT R141, R141, 0x30, R12, 0x78, !PT ;  /* 0x000000308d8d7812 */ /* 0x000fe400078e780c */
[----:B------:R-:W-:Y:S02]  /*2b60*/  LOP3.LUT R12, R140, 0x10, RZ, 0xc0, !PT ;  /* 0x000000108c0c7812 */ /* 0x000fe400078ec0ff */
[C---:B------:R-:W-:Y:S02]  /*2b70*/  LOP3.LUT R140, R139.reuse, 0x50, RZ, 0x3c, !PT ;  /* 0x000000508b8c7812 */ /* 0x040fe400078e3cff */
[----:B------:R-:W-:Y:S02]  /*2b80*/  LEA R12, R12, R137, 0x5 ;  /* 0x000000890c0c7211 */ /* 0x000fe400078e28ff */
[C---:B------:R-:W-:Y:S01]  /*2b90*/  LOP3.LUT R137, R139.reuse, 0x40, RZ, 0x3c, !PT ;  /* 0x000000408b897812 */ /* 0x040fe200078e3cff */
[----:B------:R-:W-:Y:S01]  /*2ba0*/  IMAD.U32 R16, R16, 0x80, R141 ;  /* 0x0000008010107824 */ /* 0x000fe200078e008d */
[----:B-----5:R-:W-:Y:S04]  /*2bb0*/  STS.U16 [R139+UR6+0x5100], R146 ;  /* 0x005100928b007988 */ /* 0x020fe80008000406 */
[----:B------:R-:W-:Y:S04]  /*2bc0*/  STS.U16 [R138+UR6+0x4200], R150 ;  /* 0x004200968a007988 */ /* 0x000fe80008000406 */
[----:B------:R-:W-:Y:S04]  /*2bd0*/  STS.U16 [R138+UR6+0x4300], R147 ;  /* 0x004300938a007988 */ /* 0x000fe80008000406 */
[----:B------:R-:W-:Y:S04]  /*2be0*/  STS.U16 [R138+UR6+0x5200], R148 ;  /* 0x005200948a007988 */ /* 0x000fe80008000406 */
[----:B------:R0:W-:Y:S04]  /*2bf0*/  STS.U16 [R138+UR6+0x5300], R151 ;  /* 0x005300978a007988 */ /* 0x0001e80008000406 */
[----:B------:R-:W-:Y:S04]  /*2c00*/  STS.U16 [R136+UR6+0x4400], R127 ;  /* 0x0044007f88007988 */ /* 0x000fe80008000406 */
[----:B------:R-:W-:Y:S01]  /*2c10*/  STS.U16 [R136+UR6+0x4500], R15 ;  /* 0x0045000f88007988 */ /* 0x000fe20008000406 */
[----:B0-----:R-:W-:-:S03]  /*2c20*/  LOP3.LUT R138, R139, 0x30, RZ, 0x3c, !PT ;  /* 0x000000308b8a7812 */ /* 0x001fc600078e3cff */
[----:B------:R-:W-:Y:S04]  /*2c30*/  STS.U16 [R136+UR6+0x5400], R153 ;  /* 0x0054009988007988 */ /* 0x000fe80008000406 */
[----:B------:R0:W-:Y:S04]  /*2c40*/  STS.U16 [R136+UR6+0x5500], R142 ;  /* 0x0055008e88007988 */ /* 0x0001e80008000406 */
[----:B------:R1:W-:Y:S04]  /*2c50*/  STS.U16 [R138+UR6+0x4600], R17 ;  /* 0x004600118a007988 */ /* 0x0003e80008000406 */
[----:B------:R-:W-:Y:S01]  /*2c60*/  STS.U16 [R138+UR6+0x4700], R125 ;  /* 0x0047007d8a007988 */ /* 0x000fe20008000406 */
[----:B0-----:R-:W-:-:S02]  /*2c70*/  LOP3.LUT R136, R139, 0x60, RZ, 0x3c, !PT ;  /* 0x000000608b887812 */ /* 0x001fc400078e3cff */
[----:B------:R-:W-:Y:S01]  /*2c80*/  LOP3.LUT R139, R139, 0x70, RZ, 0x3c, !PT ;  /* 0x000000708b8b7812 */ /* 0x000fe200078e3cff */
        /* <DEDUP_REMOVED lines=17> */
[----:B------:R-:W-:Y:S01]  /*2da0*/  STS.U16 [R139+UR6+0x5f00], R243 ;  /* 0x005f00f38b007988 */ /* 0x000fe20008000406 */
[----:B------:R-:W-:Y:S01]  /*2db0*/  BAR.SYNC.DEFER_BLOCKING 0x0 ;  /* 0x0000000000007b1d */ /* 0x000fe20000010000 */
[----:B-1----:R-:W-:-:S05]  /*2dc0*/  LOP3.LUT R17, R12, 0x20, RZ, 0x3c, !PT ;  /* 0x000000200c117812 */ /* 0x002fca00078e3cff */
[----:B------:R-:W-:Y:S04]  /*2dd0*/  LDSM.16.MT88.4 R148, [R12+UR6] ;  /* 0x000000060c94783b */ /* 0x000fe80008004200 */
[----:B------:R-:W0:Y:S04]  /*2de0*/  LDSM.16.M88.4 R128, [R16+UR6+0x4000] ;  /* 0x004000061080783b */ /* 0x000e280008000200 */
[----:B------:R-:W1:Y:S04]  /*2df0*/  LDSM.16.MT88.4 R140, [R17+UR6] ;  /* 0x00000006118c783b */ /* 0x000e680008004200 */
[----:B------:R-:W2:Y:S04]  /*2e00*/  LDSM.16.MT88.4 R144, [R12+UR6+0x400] ;  /* 0x000400060c90783b */ /* 0x000ea80008004200 */
[----:B------:R-:W3:Y:S01]  /*2e10*/  LDSM.16.MT88.4 R124, [R17+UR6+0x400] ;  /* 0x00040006117c783b */ /* 0x000ee20008004200 */
[----:B------:R-:W-:-:S03]  /*2e20*/  LOP3.LUT R15, R16, 0x40, RZ, 0x3c, !PT ;  /* 0x00000040100f7812 */ /* 0x000fc600078e3cff */
[----:B------:R-:W-:Y:S04]  /*2e30*/  LDSM.16.MT88.4 R152, [R12+UR6+0x800] ;  /* 0x000800060c98783b */ /* 0x000fe80008004200 */
[----:B------:R-:W4:Y:S04]  /*2e40*/  LDSM.16.M88.4 R136, [R15+UR6+0x4000] ;  /* 0x004000060f88783b */ /* 0x000f280008000200 */
[----:B------:R-:W-:Y:S01]  /*2e50*/  LDSM.16.MT88.4 R156, [R17+UR6+0x3000] ;  /* 0x00300006119c783b */ /* 0x000fe20008004200 */
[-C--:B0-----:R-:W-:Y:S06]  /*2e60*/  HMMA.16816.F32 R148, R148, R128.reuse, RZ ;  /* 0x000000809494723c */ /* 0x081fec00000018ff */
[----:B-1----:R-:W-:-:S15]  /*2e70*/  HMMA.16816.F32 R140, R140, R128, RZ ;  /* 0x000000808c8c723c */ /* 0x002fde00000018ff */
[----:B------:R-:W-:-:S03]  /*2e80*/  NOP ;  /* 0x0000000000007918 */ /* 0x000fc60000000000 */
[-C--:B--2---:R-:W-:Y:S01]  /*2e90*/  HMMA.16816.F32 R144, R144, R130.reuse, R148 ;  /* 0x000000829090723c */ /* 0x084fe20000001894 */
[----:B------:R-:W0:Y:S05]  /*2ea0*/  LDSM.16.MT88.4 R148, [R17+UR6+0x800] ;  /* 0x000800061194783b */ /* 0x000e2a0008004200 */
[----:B---3--:R-:W-:Y:S01]  /*2eb0*/  HMMA.16816.F32 R128, R124, R130, R140 ;  /* 0x000000827c80723c */ /* 0x008fe2000000188c */
[----:B------:R-:W1:Y:S04]  /*2ec0*/  LDSM.16.MT88.4 R140, [R12+UR6+0xc00] ;  /* 0x000c00060c8c783b */ /* 0x000e680008004200 */
[----:B------:R-:W2:-:S13]  /*2ed0*/  LDSM.16.MT88.4 R124, [R17+UR6+0xc00] ;  /* 0x000c0006117c783b */ /* 0x000e9a0008004200 */
[-C--:B----4-:R-:W-:Y:S01]  /*2ee0*/  HMMA.16816.F32 R152, R152, R136.reuse, R144 ;  /* 0x000000889898723c */ /* 0x090fe20000001890 */
[----:B------:R-:W-:Y:S05]  /*2ef0*/  LDSM.16.M88.4 R144, [R16+UR6+0x4080] ;  /* 0x004080061090783b */ /* 0x000fea0008000200 */
[----:B0-----:R-:W-:Y:S01]  /*2f00*/  HMMA.16816.F32 R148, R148, R136, R128 ;  /* 0x000000889494723c */ /* 0x001fe20000001880 */
[----:B------:R-:W0:-:S15]  /*2f10*/  LDSM.16.MT88.4 R128, [R12+UR6+0x1000] ;  /* 0x001000060c80783b */ /* 0x000e1e0008004200 */
[----:B------:R-:W-:-:S02]  /*2f20*/  NOP ;  /* 0x0000000000007918 */ /* 0x000fc40000000000 */
[-C--:B-1----:R-:W-:Y:S01]  /*2f30*/  HMMA.16816.F32 R140, R140, R138.reuse, R152 ;  /* 0x0000008a8c8c723c */ /* 0x082fe20000001898 */
[----:B------:R-:W1:Y:S05]  /*2f40*/  LDSM.16.MT88.4 R152, [R17+UR6+0x1000] ;  /* 0x001000061198783b */ /* 0x000e6a0008004200 */
[----:B--2---:R-:W-:Y:S01]  /*2f50*/  HMMA.16816.F32 R136, R124, R138, R148 ;  /* 0x0000008a7c88723c */ /* 0x004fe20000001894 */
[----:B------:R-:W2:Y:S04]  /*2f60*/  LDSM.16.MT88.4 R124, [R12+UR6+0x1400] ;  /* 0x001400060c7c783b */ /* 0x000ea80008004200 */
[----:B------:R-:W3:-:S13]  /*2f70*/  LDSM.16.MT88.4 R148, [R17+UR6+0x1400] ;  /* 0x001400061194783b */ /* 0x000eda0008004200 */
[-C--:B0-----:R-:W-:Y:S01]  /*2f80*/  HMMA.16816.F32 R128, R128, R144.reuse, R140 ;  /* 0x000000908080723c */ /* 0x081fe2000000188c */
[----:B------:R-:W-:Y:S05]  /*2f90*/  LDSM.16.MT88.4 R140, [R12+UR6+0x1800] ;  /* 0x001800060c8c783b */ /* 0x000fea0008004200 */
[----:B-1----:R-:W-:Y:S01]  /*2fa0*/  HMMA.16816.F32 R152, R152, R144, R136 ;  /* 0x000000909898723c */ /* 0x002fe20000001888 */
[----:B------:R-:W0:-:S15]  /*2fb0*/  LDSM.16.M88.4 R136, [R15+UR6+0x4080] ;  /* 0x004080060f88783b */ /* 0x000e1e0008000200 */
[----:B------:R-:W-:-:S02]  /*2fc0*/  NOP ;  /* 0x0000000000007918 */ /* 0x000fc40000000000 */
[-C--:B--2---:R-:W-:Y:S01]  /*2fd0*/  HMMA.16816.F32 R124, R124, R146.reuse, R128 ;  /* 0x000000927c7c723c */ /* 0x084fe20000001880 */
[----:B------:R-:W1:Y:S05]  /*2fe0*/  LDSM.16.MT88.4 R128, [R17+UR6+0x1800] ;  /* 0x001800061180783b */ /* 0x000e6a0008004200 */
[----:B---3--:R-:W-:Y:S01]  /*2ff0*/  HMMA.16816.F32 R152, R148, R146, R152 ;  /* 0x000000929498723c */ /* 0x008fe20000001898 */
        /* <DEDUP_REMOVED lines=10> */
[----:B------:R-:W2:-:S15]  /*30a0*/  LDSM.16.MT88.4 R136, [R12+UR6+0x2400] ;  /* 0x002400060c88783b */ /* 0x000e9e0008004200 */
[----:B------:R-:W-:-:S02]  /*30b0*/  NOP ;  /* 0x0000000000007918 */ /* 0x000fc40000000000 */
[-C--:B0-----:R-:W-:Y:S01]  /*30c0*/  HMMA.16816.F32 R140, R140, R128.reuse, R124 ;  /* 0x000000808c8c723c */ /* 0x081fe2000000187c */
[----:B------:R-:W0:Y:S05]  /*30d0*/  LDSM.16.MT88.4 R124, [R17+UR6+0x2400] ;  /* 0x00240006117c783b */ /* 0x000e2a0008004200 */
[----:B-1----:R-:W-:Y:S01]  /*30e0*/  HMMA.16816.F32 R152, R144, R128, R148 ;  /* 0x000000809098723c */ /* 0x002fe20000001894 */
[----:B------:R-:W-:Y:S04]  /*30f0*/  LDSM.16.MT88.4 R144, [R12+UR6+0x2800] ;  /* 0x002800060c90783b */ /* 0x000fe80008004200 */
[----:B------:R-:W1:-:S13]  /*3100*/  LDSM.16.M88.4 R148, [R15+UR6+0x4100] ;  /* 0x004100060f94783b */ /* 0x000e5a0008000200 */
[-C--:B--2---:R-:W-:Y:S01]  /*3110*/  HMMA.16816.F32 R140, R136, R130.reuse, R140 ;  /* 0x00000082888c723c */ /* 0x084fe2000000188c */
[----:B------:R-:W2:Y:S05]  /*3120*/  LDSM.16.MT88.4 R136, [R17+UR6+0x2800] ;  /* 0x002800061188783b */ /* 0x000eaa0008004200 */
[----:B0-----:R-:W-:Y:S01]  /*3130*/  HMMA.16816.F32 R152, R124, R130, R152 ;  /* 0x000000827c98723c */ /* 0x001fe20000001898 */
[----:B------:R-:W0:Y:S04]  /*3140*/  LDSM.16.MT88.4 R128, [R12+UR6+0x2c00] ;  /* 0x002c00060c80783b */ /* 0x000e280008004200 */
[----:B------:R-:W3:-:S13]  /*3150*/  LDSM.16.MT88.4 R124, [R17+UR6+0x2c00] ;  /* 0x002c0006117c783b */ /* 0x000eda0008004200 */
[-C--:B-1----:R-:W-:Y:S01]  /*3160*/  HMMA.16816.F32 R140, R144, R148.reuse, R140 ;  /* 0x00000094908c723c */ /* 0x082fe2000000188c */
[----:B------:R-:W-:Y:S05]  /*3170*/  LDSM.16.M88.4 R144, [R16+UR6+0x4180] ;  /* 0x004180061090783b */ /* 0x000fea0008000200 */
[----:B--2---:R-:W-:Y:S01]  /*3180*/  HMMA.16816.F32 R136, R136, R148, R152 ;  /* 0x000000948888723c */ /* 0x004fe20000001898 */
[----:B------:R-:W1:-:S15]  /*3190*/  LDSM.16.MT88.4 R152, [R12+UR6+0x3000] ;  /* 0x003000060c98783b */ /* 0x000e5e0008004200 */
[----:B------:R-:W-:-:S02]  /*31a0*/  NOP ;  /* 0x0000000000007918 */ /* 0x000fc40000000000 */
[-C--:B0-----:R-:W-:Y:S01]  /*31b0*/  HMMA.16816.F32 R128, R128, R150.reuse, R140 ;  /* 0x000000968080723c */ /* 0x081fe2000000188c */
[----:B------:R-:W-:Y:S05]  /*31c0*/  LDSM.16.M88.4 R140, [R15+UR6+0x4180] ;  /* 0x004180060f8c783b */ /* 0x000fea0008000200 */
[----:B---3--:R-:W-:Y:S01]  /*31d0*/  HMMA.16816.F32 R148, R124, R150, R136 ;  /* 0x000000967c94723c */ /* 0x008fe20000001888 */
[----:B------:R-:W0:Y:S04]  /*31e0*/  LDSM.16.MT88.4 R136, [R12+UR6+0x3400] ;  /* 0x003400060c88783b */ /* 0x000e280008004200 */
[----:B------:R-:W2:-:S13]  /*31f0*/  LDSM.16.MT88.4 R124, [R17+UR6+0x3400] ;  /* 0x00340006117c783b */ /* 0x000e9a0008004200 */
[-C--:B-1----:R-:W-:Y:S01]  /*3200*/  HMMA.16816.F32 R128, R152, R144.reuse, R128 ;  /* 0x000000909880723c */ /* 0x082fe20000001880 */
[----:B------:R-:W1:Y:S05]  /*3210*/  LDSM.16.MT88.4 R152, [R12+UR6+0x3800] ;  /* 0x003800060c98783b */ /* 0x000e6a0008004200 */
[----:B------:R-:W-:Y:S01]  /*3220*/  HMMA.16816.F32 R148, R156, R144, R148 ;  /* 0x000000909c94723c */ /* 0x000fe20000001894 */
[----:B------:R-:W3:-:S15]  /*3230*/  LDSM.16.MT88.4 R156, [R17+UR6+0x3800] ;  /* 0x00380006119c783b */ /* 0x000ede0008004200 */
[----:B------:R-:W-:-:S02]  /*3240*/  NOP ;  /* 0x0000000000007918 */ /* 0x000fc40000000000 */
[-C--:B0-----:R-:W-:Y:S01]  /*3250*/  HMMA.16816.F32 R128, R136, R146.reuse, R128 ;  /* 0x000000928880723c */ /* 0x081fe20000001880 */
[----:B------:R-:W0:Y:S05]  /*3260*/  LDSM.16.MT88.4 R136, [R12+UR6+0x3c00] ;  /* 0x003c00060c88783b */ /* 0x000e2a0008004200 */
[----:B--2---:R-:W-:Y:S01]  /*3270*/  HMMA.16816.F32 R124, R124, R146, R148 ;  /* 0x000000927c7c723c */ /* 0x004fe20000001894 */
[----:B------:R-:W2:-:S15]  /*3280*/  LDSM.16.MT88.4 R144, [R17+UR6+0x3c00] ;  /* 0x003c00061190783b */ /* 0x000e9e0008004200 */
[----:B------:R-:W-:-:S02]  /*3290*/  NOP ;  /* 0x0000000000007918 */ /* 0x000fc40000000000 */
[-C--:B-1----:R-:W-:Y:S06]  /*32a0*/  HMMA.16816.F32 R128, R152, R140.reuse, R128 ;  /* 0x0000008c9880723c */ /* 0x082fec0000001880 */
[----:B---3--:R-:W-:-:S15]  /*32b0*/  HMMA.16816.F32 R124, R156, R140, R124 ;  /* 0x0000008c9c7c723c */ /* 0x008fde000000187c */
[----:B------:R-:W-:-:S03]  /*32c0*/  NOP ;  /* 0x0000000000007918 */ /* 0x000fc60000000000 */
[-C--:B0-----:R-:W-:Y:S06]  /*32d0*/  HMMA.16816.F32 R128, R136, R142.reuse, R128 ;  /* 0x0000008e8880723c */ /* 0x081fec0000001880 */
[----:B--2---:R-:W-:-:S15]  /*32e0*/  HMMA.16816.F32 R124, R144, R142, R124 ;  /* 0x0000008e907c723c */ /* 0x004fde000000187c */
[----:B------:R-:W-:-:S03]  /*32f0*/  NOP ;  /* 0x0000000000007918 */ /* 0x000fc60000000000 */
[----:B------:R-:W-:Y:S01]  /*3300*/  FMUL R15, R128, UR9 ;  /* 0x00000009800f7c20 */ /* 0x000fe20008400000 */
[----:B------:R-:W-:Y:S01]  /*3310*/  FMUL R16, R129, UR9 ;  /* 0x0000000981107c20 */ /* 0x000fe20008400000 */
[----:B------:R-:W-:Y:S01]  /*3320*/  FMUL R136, R130, UR9 ;  /* 0x0000000982887c20 */ /* 0x000fe20008400000 */
[----:B------:R-:W-:-:S03]  /*3330*/  FMUL R137, R131, UR9 ;  /* 0x0000000983897c20 */ /* 0x000fc60008400000 */
[----:B------:R-:W-:Y:S01]  /*3340*/  FMUL R138, R124, UR9 ;  /* 0x000000097c8a7c20 */ /* 0x000fe20008400000 */
[----:B------:R-:W-:Y:S01]  /*3350*/  FMUL R139, R125, UR9 ;  /* 0x000000097d8b7c20 */ /* 0x000fe20008400000 */
[----:B------:R-:W-:Y:S01]  /*3360*/  FMUL R12, R126, UR9 ;  /* 0x000000097e0c7c20 */ /* 0x000fe20008400000 */
[----:B------:R-:W-:Y:S01]  /*3370*/  FMUL R17, R127, UR9 ;  /* 0x000000097f117c20 */ /* 0x000fe20008400000 */
[----:B------:R-:W-:Y:S02]  /*3380*/  FMNMX R16, R15, R16, !PT ;  /* 0x000000100f107209 */ /* 0x000fe40007800000 */
[----:B------:R-:W-:Y:S02]  /*3390*/  FMNMX R136, R136, R137, !PT ;  /* 0x0000008988887209 */ /* 0x000fe40007800000 */
[----:B------:R-:W-:Y:S02]  /*33a0*/  FMNMX R138, R138, R139, !PT ;  /* 0x0000008b8a8a7209 */ /* 0x000fe40007800000 */
[----:B------:R-:W-:Y:S01]  /*33b0*/  FMNMX R17, R12, R17, !PT ;  /* 0x000000110c117209 */ /* 0x000fe20007800000 */
[----:B------:R-:W0:Y:S04]  /*33c0*/  SHFL.BFLY PT, R137, R16, 0x2, 0x1f ;  /* 0x0c401f0010897f89 */ /* 0x000e2800000e0000 */
[----:B------:R-:W1:Y:S04]  /*33d0*/  SHFL.BFLY PT, R141, R136, 0x2, 0x1f ;  /* 0x0c401f00888d7f89 */ /* 0x000e6800000e0000 */
[----:B------:R-:W2:Y:S04]  /*33e0*/  SHFL.BFLY PT, R143, R138, 0x2, 0x1f ;  /* 0x0c401f008a8f7f89 */ /* 0x000ea800000e0000 */
[----:B------:R-:W3:Y:S01]  /*33f0*/  SHFL.BFLY PT, R12, R17, 0x2, 0x1f ;  /* 0x0c401f00110c7f89 */ /* 0x000ee200000e0000 */
[----:B------:R-:W4:Y:S01]  /*3400*/  S2R R15, SR_TID.X ;  /* 0x00000000000f7919 */ /* 0x000f220000002100 */
[----:B0-----:R-:W-:-:S02]  /*3410*/  FMNMX R139, R16, R137, !PT ;  /* 0x00000089108b7209 */ /* 0x001fc40007800000 */
[----:B-1----:R-:W-:Y:S02]  /*3420*/  FMNMX R141, R136, R141, !PT ;  /* 0x0000008d888d7209 */ /* 0x002fe40007800000 */
[----:B--2---:R-:W-:Y:S02]  /*3430*/  FMNMX R143, R138, R143, !PT ;  /* 0x0000008f8a8f7209 */ /* 0x004fe40007800000 */
[----:B---3--:R-:W-:Y:S01]  /*3440*/  FMNMX R144, R17, R12, !PT ;  /* 0x0000000c11907209 */ /* 0x008fe20007800000 */
[----:B------:R-:W0:Y:S04]  /*3450*/  SHFL.BFLY PT, R140, R139, 0x1, 0x1f ;  /* 0x0c201f008b8c7f89 */ /* 0x000e2800000e0000 */
[----:B------:R-:W1:Y:S04]  /*3460*/  SHFL.BFLY PT, R142, R141, 0x1, 0x1f ;  /* 0x0c201f008d8e7f89 */ /* 0x000e6800000e0000 */
[----:B------:R-:W2:Y:S04]  /*3470*/  SHFL.BFLY PT, R16, R143, 0x1, 0x1f ;  /* 0x0c201f008f107f89 */ /* 0x000ea800000e0000 */
[----:B------:R-:W3:Y:S01]  /*3480*/  SHFL.BFLY PT, R145, R144, 0x1, 0x1f ;  /* 0x0c201f0090917f89 */ /* 0x000ee200000e0000 */
[----:B----4-:R-:W-:Y:S01]  /*3490*/  IMAD.SHL.U32 R12, R15, 0x2, RZ ;  /* 0x000000020f0c7824 */ /* 0x010fe200078e00ff */
[----:B------:R-:W-:-:S04]  /*34a0*/  SHF.R.U32.HI R17, RZ, 0x3, R15 ;  /* 0x00000003ff117819 */ /* 0x000fc8000001160f */
[----:B------:R-:W-:Y:S01]  /*34b0*/  LOP3.LUT R146, R12, 0x38, RZ, 0xc0, !PT ;  /* 0x000000380c927812 */ /* 0x000fe200078ec0ff */
[----:B------:R-:W-:Y:S01]  /*34c0*/  BAR.SYNC.DEFER_BLOCKING 0x0 ;  /* 0x0000000000007b1d */ /* 0x000fe20000010000 */
[----:B------:R-:W-:-:S03]  /*34d0*/  LOP3.LUT R136, R17, 0x4, RZ, 0xc0, !PT ;  /* 0x0000000411887812 */ /* 0x000fc600078ec0ff */
[----:B------:R-:W-:Y:S01]  /*34e0*/  VIADD R137, R146, UR6 ;  /* 0x0000000692897c36 */ /* 0x000fe20008000000 */
[----:B0-----:R-:W-:-:S04]  /*34f0*/  FMNMX R140, R139, R140, !PT ;  /* 0x0000008c8b8c7209 */ /* 0x001fc80007800000 */
[----:B------:R-:W-:Y:S02]  /*3500*/  IADD3 R137, R137, R136, RZ ;  /* 0x0000008889897210 */ /* 0x000fe40007ffe0ff */
[----:B-1----:R-:W-:Y:S02]  /*3510*/  FMNMX R142, R141, R142, !PT ;  /* 0x0000008e8d8e7209 */ /* 0x002fe40007800000 */
[----:B--2---:R-:W-:Y:S02]  /*3520*/  FMNMX R16, R143, R16, !PT ;  /* 0x000000108f107209 */ /* 0x004fe40007800000 */
[----:B---3--:R-:W-:Y:S01]  /*3530*/  FMNMX R136, R144, R145, !PT ;  /* 0x0000009190887209 */ /* 0x008fe20007800000 */
[----:B------:R-:W-:Y:S04]  /*3540*/  @P0 STS [R137+0x4000], R140 ;  /* 0x0040008c89000388 */ /* 0x000fe80000000800 */
[----:B------:R-:W-:Y:S04]  /*3550*/  @P0 STS [R137+0x4040], R142 ;  /* 0x0040408e89000388 */ /* 0x000fe80000000800 */
[----:B------:R-:W-:Y:S04]  /*3560*/  @P0 STS [R137+0x4080], R16 ;  /* 0x0040801089000388 */ /* 0x000fe80000000800 */
[----:B------:R-:W-:Y:S01]  /*3570*/  @P0 STS [R137+0x40c0], R136 ;  /* 0x0040c08889000388 */ /* 0x000fe20000000800 */
[----:B------:R-:W-:-:S04]  /*3580*/  LOP3.LUT R17, R15, 0x7f, RZ, 0xc0, !PT ;  /* 0x0000007f0f117812 */ /* 0x000fc800078ec0ff */
[----:B------:R-:W-:Y:S01]  /*3590*/  LEA R144, R17, UR6, 0x2 ;  /* 0x0000000611907c11 */ /* 0x000fe2000f8e10ff */
[----:B------:R-:W-:Y:S06]  /*35a0*/  BAR.SYNC.DEFER_BLOCKING 0x0 ;  /* 0x0000000000007b1d */ /* 0x000fec0000010000 */
[----:B------:R-:W0:Y:S04]  /*35b0*/  @!P2 LDS R8, [R144+0x4000] ;  /* 0x004000009008a984 */ /* 0x000e280000000800 */
[----:B0-----:R-:W0:Y:S02]  /*35c0*/  SHFL.BFLY PT, R17, R8, 0x1, 0x1f ;  /* 0x0c201f0008117f89 */ /* 0x001e2400000e0000 */
[----:B0-----:R-:W-:-:S05]  /*35d0*/  FMNMX R139, R8, R17, !PT ;  /* 0x00000011088b7209 */ /* 0x001fca0007800000 */
[----:B------:R-:W-:Y:S01]  /*35e0*/  @P1 STS [R144+0x4000], R139 ;  /* 0x0040008b90001388 */ /* 0x000fe20000000800 */
[----:B------:R-:W-:Y:S06]  /*35f0*/  BAR.SYNC.DEFER_BLOCKING 0x0 ;  /* 0x0000000000007b1d */ /* 0x000fec0000010000 */
[----:B------:R-:W0:Y:S04]  /*3600*/  LDS R17, [R146+UR6+0x4000] ;  /* 0x0040000692117984 */ /* 0x000e280008000800 */
[----:B------:R-:W1:Y:S04]  /*3610*/  LDS R148, [R146+UR6+0x4080] ;  /* 0x0040800692947984 */ /* 0x000e680008000800 */
[----:B------:R-:W2:Y:S04]  /*3620*/  LDS R138, [R146+UR6+0x4040] ;  /* 0x00404006928a7984 */ /* 0x000ea80008000800 */
[----:B------:R-:W3:Y:S01]  /*3630*/  LDS R149, [R146+UR6+0x40c0] ;  /* 0x0040c00692957984 */ /* 0x000ee20008000800 */
[----:B0-----:R-:W-:-:S02]  /*3640*/  FMNMX R16, R17, R14, !PT ;  /* 0x0000000e11107209 */ /* 0x001fc40007800000 */
[----:B-1----:R-:W-:-:S03]  /*3650*/  FMNMX R148, R148, R11, !PT ;  /* 0x0000000b94947209 */ /* 0x002fc60007800000 */
[----:B------:R-:W-:Y:S02]  /*3660*/  FFMA R129, R129, UR9, -R16 ;  /* 0x0000000981817c23 */ /* 0x000fe40008000810 */
[--C-:B------:R-:W-:Y:S01]  /*3670*/  FFMA R124, R124, UR9, -R148.reuse ;  /* 0x000000097c7c7c23 */ /* 0x100fe20008000894 */
[----:B--2---:R-:W-:Y:S01]  /*3680*/  FMNMX R17, R138, R13, !PT ;  /* 0x0000000d8a117209 */ /* 0x004fe20007800000 */
[----:B------:R-:W-:Y:S01]  /*3690*/  FMUL R136, R129, 1.4426950216293334961 ;  /* 0x3fb8aa3b81887820 */ /* 0x000fe20000400000 */
[----:B---3--:R-:W-:Y:S01]  /*36a0*/  FMNMX R149, R149, R10, !PT ;  /* 0x0000000a95957209 */ /* 0x008fe20007800000 */
[----:B------:R-:W-:Y:S01]  /*36b0*/  FMUL R138, R124, 1.4426950216293334961 ;  /* 0x3fb8aa3b7c8a7820 */ /* 0x000fe20000400000 */
[----:B------:R-:W-:Y:S01]  /*36c0*/  FFMA R124, R125, UR9, -R148 ;  /* 0x000000097d7c7c23 */ /* 0x000fe20008000894 */
[--C-:B------:R-:W-:Y:S01]  /*36d0*/  FFMA R129, R130, UR9, -R17.reuse ;  /* 0x0000000982817c23 */ /* 0x100fe20008000811 */
[----:B------:R-:W-:Y:S01]  /*36e0*/  FFMA R128, R128, UR9, -R16 ;  /* 0x0000000980807c23 */ /* 0x000fe20008000810 */
[----:B------:R0:W-:Y:S01]  /*36f0*/  MUFU.EX2 R130, R136 ;  /* 0x0000008800827308 */ /* 0x0001e20000000800 */
[----:B------:R-:W-:Y:S01]  /*3700*/  FFMA R131, R131, UR9, -R17 ;  /* 0x0000000983837c23 */ /* 0x000fe20008000811 */
[--C-:B------:R-:W-:Y:S01]  /*3710*/  FFMA R126, R126, UR9, -R149.reuse ;  /* 0x000000097e7e7c23 */ /* 0x100fe20008000895 */
[----:B------:R-:W-:Y:S01]  /*3720*/  FMUL R128, R128, 1.4426950216293334961 ;  /* 0x3fb8aa3b80807820 */ /* 0x000fe20000400000 */
[----:B------:R-:W-:Y:S01]  /*3730*/  FMUL R129, R129, 1.4426950216293334961 ;  /* 0x3fb8aa3b81817820 */ /* 0x000fe20000400000 */
[----:B------:R-:W-:Y:S01]  /*3740*/  FMUL R131, R131, 1.4426950216293334961 ;  /* 0x3fb8aa3b83837820 */ /* 0x000fe20000400000 */
[----:B0-----:R-:W-:Y:S01]  /*3750*/  FMUL R136, R124, 1.4426950216293334961 ;  /* 0x3fb8aa3b7c887820 */ /* 0x001fe20000400000 */
[----:B------:R-:W-:Y:S01]  /*3760*/  FFMA R124, R127, UR9, -R149 ;  /* 0x000000097f7c7c23 */ /* 0x000fe20008000895 */
[----:B------:R-:W-:-:S03]  /*3770*/  FMUL R139, R126, 1.4426950216293334961 ;  /* 0x3fb8aa3b7e8b7820 */ /* 0x000fc60000400000 */
[----:B------:R-:W-:Y:S01]  /*3780*/  FMUL R124, R124, 1.4426950216293334961 ;  /* 0x3fb8aa3b7c7c7820 */ /* 0x000fe20000400000 */
[----:B------:R-:W0:Y:S08]  /*3790*/  MUFU.EX2 R128, R128 ;  /* 0x0000008000807308 */ /* 0x000e300000000800 */
[----:B------:R-:W-:Y:S08]  /*37a0*/  MUFU.EX2 R129, R129 ;  /* 0x0000008100817308 */ /* 0x000ff00000000800 */
[----:B------:R-:W1:Y:S08]  /*37b0*/  MUFU.EX2 R131, R131 ;  /* 0x0000008300837308 */ /* 0x000e700000000800 */
[----:B------:R-:W-:Y:S08]  /*37c0*/  MUFU.EX2 R125, R138 ;  /* 0x0000008a007d7308 */ /* 0x000ff00000000800 */
[----:B------:R-:W2:Y:S08]  /*37d0*/  MUFU.EX2 R136, R136 ;  /* 0x0000008800887308 */ /* 0x000eb00000000800 */
[----:B------:R-:W-:Y:S08]  /*37e0*/  MUFU.EX2 R127, R139 ;  /* 0x0000008b007f7308 */ /* 0x000ff00000000800 */
[----:B------:R-:W3:Y:S01]  /*37f0*/  MUFU.EX2 R126, R124 ;  /* 0x0000007c007e7308 */ /* 0x000ee20000000800 */
[----:B0-----:R-:W-:Y:S01]  /*3800*/  FADD R140, R128, R130 ;  /* 0x00000082808c7221 */ /* 0x001fe20000000000 */
[----:B-1----:R-:W-:Y:S01]  /*3810*/  FADD R141, R129, R131 ;  /* 0x00000083818d7221 */ /* 0x002fe20000000000 */
[----:B--2---:R-:W-:-:S03]  /*3820*/  FADD R138, R125, R136 ;  /* 0x000000887d8a7221 */ /* 0x004fc60000000000 */
[----:B------:R-:W0:Y:S04]  /*3830*/  SHFL.BFLY PT, R143, R140, 0x2, 0x1f ;  /* 0x0c401f008c8f7f89 */ /* 0x000e2800000e0000 */
[----:B------:R-:W1:Y:S01]  /*3840*/  SHFL.BFLY PT, R150, R141, 0x2, 0x1f ;  /* 0x0c401f008d967f89 */ /* 0x000e6200000e0000 */
[----:B---3--:R-:W-:-:S03]  /*3850*/  FADD R142, R127, R126 ;  /* 0x0000007e7f8e7221 */ /* 0x008fc60000000000 */
[----:B------:R-:W2:Y:S04]  /*3860*/  SHFL.BFLY PT, R145, R138, 0x2, 0x1f ;  /* 0x0c401f008a917f89 */ /* 0x000ea800000e0000 */
[----:B------:R-:W3:Y:S01]  /*3870*/  SHFL.BFLY PT, R147, R142, 0x2, 0x1f ;  /* 0x0c401f008e937f89 */ /* 0x000ee200000e0000 */
[----:B0-----:R-:W-:Y:S01]  /*3880*/  FADD R143, R140, R143 ;  /* 0x0000008f8c8f7221 */ /* 0x001fe20000000000 */
[----:B-1----:R-:W-:-:S04]  /*3890*/  FADD R150, R141, R150 ;  /* 0x000000968d967221 */ /* 0x002fc80000000000 */
[----:B------:R-:W0:Y:S01]  /*38a0*/  SHFL.BFLY PT, R124, R143, 0x1, 0x1f ;  /* 0x0c201f008f7c7f89 */ /* 0x000e2200000e0000 */
[----:B--2---:R-:W-:Y:S01]  /*38b0*/  FADD R145, R138, R145 ;  /* 0x000000918a917221 */ /* 0x004fe20000000000 */
[----:B---3--:R-:W-:Y:S02]  /*38c0*/  FADD R147, R142, R147 ;  /* 0x000000938e937221 */ /* 0x008fe40000000000 */
[----:B------:R-:W1:Y:S04]  /*38d0*/  SHFL.BFLY PT, R139, R150, 0x1, 0x1f ;  /* 0x0c201f00968b7f89 */ /* 0x000e6800000e0000 */
[----:B------:R-:W2:Y:S04]  /*38e0*/  SHFL.BFLY PT, R152, R145, 0x1, 0x1f ;  /* 0x0c201f0091987f89 */ /* 0x000ea800000e0000 */
[----:B------:R-:W3:Y:S01]  /*38f0*/  SHFL.BFLY PT, R140, R147, 0x1, 0x1f ;  /* 0x0c201f00938c7f89 */ /* 0x000ee200000e0000 */
[----:B0-----:R-:W-:Y:S01]  /*3900*/  FADD R154, R143, R124 ;  /* 0x0000007c8f9a7221 */ /* 0x001fe20000000000 */
[----:B------:R-:W-:Y:S01]  /*3910*/  BAR.SYNC.DEFER_BLOCKING 0x0 ;  /* 0x0000000000007b1d */ /* 0x000fe20000010000 */
[----:B-1----:R-:W-:Y:S01]  /*3920*/  FADD R138, R150, R139 ;  /* 0x0000008b968a7221 */ /* 0x002fe20000000000 */
[----:B--2---:R-:W-:Y:S01]  /*3930*/  FADD R152, R145, R152 ;  /* 0x0000009891987221 */ /* 0x004fe20000000000 */
[----:B---3--:R-:W-:-:S03]  /*3940*/  FADD R140, R147, R140 ;  /* 0x0000008c938c7221 */ /* 0x008fc60000000000 */
[----:B------:R-:W-:Y:S04]  /*3950*/  @P0 STS [R137+0x4000], R154 ;  /* 0x0040009a89000388 */ /* 0x000fe80000000800 */
[----:B------:R-:W-:Y:S04]  /*3960*/  @P0 STS [R137+0x4040], R138 ;  /* 0x0040408a89000388 */ /* 0x000fe80000000800 */
[----:B------:R-:W-:Y:S04]  /*3970*/  @P0 STS [R137+0x4080], R152 ;  /* 0x0040809889000388 */ /* 0x000fe80000000800 */
[----:B------:R-:W-:Y:S01]  /*3980*/  @P0 STS [R137+0x40c0], R140 ;  /* 0x0040c08c89000388 */ /* 0x000fe20000000800 */
[----:B------:R-:W-:Y:S06]  /*3990*/  BAR.SYNC.DEFER_BLOCKING 0x0 ;  /* 0x0000000000007b1d */ /* 0x000fec0000010000 */
[----:B------:R-:W0:Y:S04]  /*39a0*/  @!P2 LDS R9, [R144+0x4000] ;  /* 0x004000009009a984 */ /* 0x000e280000000800 */
[----:B0-----:R-:W0:Y:S02]  /*39b0*/  SHFL.BFLY PT, R124, R9, 0x1, 0x1f ;  /* 0x0c201f00097c7f89 */ /* 0x001e2400000e0000 */
[----:B0-----:R-:W-:-:S05]  /*39c0*/  FADD R145, R9, R124 ;  /* 0x0000007c09917221 */ /* 0x001fca0000000000 */
[----:B------:R-:W-:Y:S01]  /*39d0*/  @P1 STS [R144+0x4000], R145 ;  /* 0x0040009190001388 */ /* 0x000fe20000000800 */
[----:B------:R-:W-:Y:S01]  /*39e0*/  BAR.SYNC.DEFER_BLOCKING 0x0 ;  /* 0x0000000000007b1d */ /* 0x000fe20000010000 */
[----:B------:R-:W-:Y:S01]  /*39f0*/  LOP3.LUT R139, R15, 0x3f, RZ, 0xc0, !PT ;  /* 0x0000003f0f8b7812 */ /* 0x000fe200078ec0ff */
[----:B------:R-:W-:Y:S01]  /*3a00*/  IMAD.WIDE R150, R6, 0x2, R168 ;  /* 0x0000000206967825 */ /* 0x000fe200078e02a8 */
[----:B------:R-:W-:-:S03]  /*3a10*/  SHF.R.S32.HI R142, RZ, 0x6, R15 ;  /* 0x00000006ff8e7819 */ /* 0x000fc6000001140f */
[----:B------:R-:W-:Y:S01]  /*3a20*/  IMAD.SHL.U32 R139, R139, 0x2, RZ ;  /* 0x000000028b8b7824 */ /* 0x000fe200078e00ff */
[----:B------:R-:W-:Y:S01]  /*3a30*/  SGXT R142, R142, 0x1 ;  /* 0x000000018e8e781a */ /* 0x000fe20000000200 */
[----:B------:R-:W-:-:S03]  /*3a40*/  FADD R14, -R16, R14 ;  /* 0x0000000e100e7221 */ /* 0x000fc60000000100 */
[----:B------:R-:W-:Y:S01]  /*3a50*/  LOP3.LUT R124, R139, 0x90, R142, 0x78, !PT ;  /* 0x000000908b7c7812 */ /* 0x000fe200078e788e */
[----:B------:R-:W0:Y:S01]  /*3a60*/  LDS R156, [R146+UR6+0x4000] ;  /* 0x00400006929c7984 */ /* 0x000e220008000800 */
[----:B------:R-:W-:-:S03]  /*3a70*/  IMAD.WIDE R138, R6, 0x2, R172 ;  /* 0x00000002068a7825 */ /* 0x000fc600078e02ac */
[----:B------:R1:W2:Y:S01]  /*3a80*/  LDG.E.U16 R137, desc[UR10][R150.64] ;  /* 0x0000000a96897981 */ /* 0x0002a2000c1e1500 */
[----:B------:R-:W-:-:S04]  /*3a90*/  IMAD.WIDE R152, R6, 0x2, R170 ;  /* 0x0000000206987825 */ /* 0x000fc800078e02aa */
[----:B------:R-:W-:Y:S01]  /*3aa0*/  FMUL R157, R14, 1.4426950216293334961 ;  /* 0x3fb8aa3b0e9d7820 */ /* 0x000fe20000400000 */
[----:B------:R-:W3:Y:S04]  /*3ab0*/  LDS R147, [R146+UR6+0x4040] ;  /* 0x0040400692937984 */ /* 0x000ee80008000800 */
[----:B------:R-:W4:Y:S01]  /*3ac0*/  LDG.E.U16 R139, desc[UR10][R138.64] ;  /* 0x0000000a8a8b7981 */ /* 0x000f22000c1e1500 */
[----:B-1----:R-:W-:-:S05]  /*3ad0*/  IMAD.WIDE R150, R6, 0x2, R134 ;  /* 0x0000000206967825 */ /* 0x002fca00078e0286 */
[----:B------:R1:W5:Y:S04]  /*3ae0*/  LDG.E.U16 R14, desc[UR10][R150.64] ;  /* 0x0000000a960e7981 */ /* 0x000368000c1e1500 */
[----:B------:R1:W2:Y:S02]  /*3af0*/  LDG.E.U16 R138, desc[UR10][R152.64] ;  /* 0x0000000a988a7981 */ /* 0x0002a4000c1e1500 */
[----:B-1----:R-:W-:-:S04]  /*3b00*/  IMAD.WIDE R150, R6, 0x2, R20 ;  /* 0x0000000206967825 */ /* 0x002fc800078e0214 */
[----:B------:R-:W-:Y:S01]  /*3b10*/  FADD R153, -R17, R13 ;  /* 0x0000000d11997221 */ /* 0x000fe20000000100 */
[----:B------:R-:W0:Y:S01]  /*3b20*/  MUFU.EX2 R152, R157 ;  /* 0x0000009d00987308 */ /* 0x000e220000000800 */
[----:B------:R1:W2:Y:S04]  /*3b30*/  LDG.E.U16 R13, desc[UR10][R150.64] ;  /* 0x0000000a960d7981 */ /* 0x0002a8000c1e1500 */
[----:B-1----:R-:W1:Y:S01]  /*3b40*/  LDS R151, [R146+UR6+0x4080] ;  /* 0x0040800692977984 */ /* 0x002e620008000800 */
[----:B------:R-:W-:-:S04]  /*3b50*/  IMAD.WIDE R140, R6, 0x2, R176 ;  /* 0x00000002068c7825 */ /* 0x000fc800078e02b0 */
[----:B------:R-:W-:Y:S01]  /*3b60*/  FMUL R158, R153, 1.4426950216293334961 ;  /* 0x3fb8aa3b999e7820 */ /* 0x000fe20000400000 */
[----:B------:R-:W-:Y:S01]  /*3b70*/  FADD R153, -R148, R11 ;  /* 0x0000000b94997221 */ /* 0x000fe20000000100 */
[----:B------:R-:W1:Y:S01]  /*3b80*/  LDS R146, [R146+UR6+0x40c0] ;  /* 0x0040c00692927984 */ /* 0x000e620008000800 */
[----:B------:R-:W-:-:S04]  /*3b90*/  IMAD.WIDE R142, R6, 0x2, R174 ;  /* 0x00000002068e7825 */ /* 0x000fc800078e02ae */
[C---:B0-----:R-:W-:Y:S01]  /*3ba0*/  FFMA R3, R152.reuse, R3, R156 ;  /* 0x0000000398037223 */ /* 0x041fe2000000009c */
[C---:B------:R-:W-:Y:S01]  /*3bb0*/  FMUL R120, R152.reuse, R120 ;  /* 0x0000007898787220 */ /* 0x040fe20000400000 */
        /* <DEDUP_REMOVED lines=14> */
[----:B------:R-:W-:Y:S01]  /*3ca0*/  FMUL R93, R152, R93 ;  /* 0x0000005d985d7220 */ /* 0x000fe20000400000 */
[----:B------:R-:W2:Y:S01]  /*3cb0*/  LDG.E.U16 R141, desc[UR10][R140.64] ;  /* 0x0000000a8c8d7981 */ /* 0x000ea2000c1e1500 */
[----:B------:R-:W-:-:S04]  /*3cc0*/  IMAD.WIDE R144, R6, 0x2, R166 ;  /* 0x0000000206907825 */ /* 0x000fc800078e02a6 */
[----:B------:R-:W-:Y:S01]  /*3cd0*/  FMUL R152, R153, 1.4426950216293334961 ;  /* 0x3fb8aa3b99987820 */ /* 0x000fe20000400000 */
[----:B------:R-:W3:Y:S01]  /*3ce0*/  MUFU.EX2 R11, R158 ;  /* 0x0000009e000b7308 */ /* 0x000ee20000000800 */
[----:B------:R-:W2:Y:S04]  /*3cf0*/  LDG.E.U16 R145, desc[UR10][R144.64] ;  /* 0x0000000a90917981 */ /* 0x000ea8000c1e1500 */
[----:B------:R0:W2:Y:S03]  /*3d00*/  LDG.E.U16 R140, desc[UR10][R142.64] ;  /* 0x0000000a8e8c7981 */ /* 0x0000a6000c1e1500 */
[----:B------:R-:W1:Y:S01]  /*3d10*/  MUFU.EX2 R152, R152 ;  /* 0x0000009800987308 */ /* 0x000e620000000800 */
[----:B------:R-:W-:-:S04]  /*3d20*/  IMAD.WIDE R154, R6, 0x2, R160 ;  /* 0x00000002069a7825 */ /* 0x000fc800078e02a0 */
[----:B0-----:R-:W-:-:S05]  /*3d30*/  IMAD.WIDE R142, R6, 0x2, R164 ;  /* 0x00000002068e7825 */ /* 0x001fca00078e02a4 */
[----:B------:R0:W2:Y:S01]  /*3d40*/  LDG.E.U16 R144, desc[UR10][R142.64] ;  /* 0x0000000a8e907981 */ /* 0x0000a2000c1e1500 */
[----:B------:R-:W-:-:S04]  /*3d50*/  IMAD.WIDE R156, R6, 0x2, R24 ;  /* 0x00000002069c7825 */ /* 0x000fc800078e0218 */
[----:B0-----:R-:W-:-:S04]  /*3d60*/  IMAD.WIDE R142, R6, 0x2, R162 ;  /* 0x00000002068e7825 */ /* 0x001fc800078e02a2 */
[C---:B---3--:R-:W-:Y:S01]  /*3d70*/  FFMA R4, R11.reuse, R4, R147 ;  /* 0x000000040b047223 */ /* 0x048fe20000000093 */
[C---:B------:R-:W-:Y:S01]  /*3d80*/  FMUL R122, R11.reuse, R122 ;  /* 0x0000007a0b7a7220 */ /* 0x040fe20000400000 */
[----:B------:R-:W3:Y:S04]  /*3d90*/  LDG.E.U16 R147, desc[UR10][R156.64] ;  /* 0x0000000a9c937981 */ /* 0x000ee8000c1e1500 */
[----:B------:R-:W3:Y:S01]  /*3da0*/  LDG.E.U16 R143, desc[UR10][R142.64] ;  /* 0x0000000a8e8f7981 */ /* 0x000ee2000c1e1500 */
[C---:B------:R-:W-:Y:S01]  /*3db0*/  FMUL R123, R11.reuse, R123 ;  /* 0x0000007b0b7b7220 */ /* 0x040fe20000400000 */
[C---:B------:R-:W-:Y:S01]  /*3dc0*/  FMUL R118, R11.reuse, R118 ;  /* 0x000000760b767220 */ /* 0x040fe20000400000 */
[C---:B------:R-:W-:Y:S01]  /*3dd0*/  FMUL R119, R11.reuse, R119 ;  /* 0x000000770b777220 */ /* 0x040fe20000400000 */
[C---:B------:R-:W-:Y:S01]  /*3de0*/  FMUL R114, R11.reuse, R114 ;  /* 0x000000720b727220 */ /* 0x040fe20000400000 */
[C---:B------:R-:W-:Y:S01]  /*3df0*/  FMUL R115, R11.reuse, R115 ;  /* 0x000000730b737220 */ /* 0x040fe20000400000 */
[----:B------:R0:W3:Y:S01]  /*3e00*/  LDG.E.U16 R142, desc[UR10][R154.64] ;  /* 0x0000000a9a8e7981 */ /* 0x0000e2000c1e1500 */
[C---:B------:R-:W-:Y:S01]  /*3e10*/  FMUL R110, R11.reuse, R110 ;  /* 0x0000006e0b6e7220 */ /* 0x040fe20000400000 */
[C---:B------:R-:W-:Y:S01]  /*3e20*/  FMUL R111, R11.reuse, R111 ;  /* 0x0000006f0b6f7220 */ /* 0x040fe20000400000 */
[C---:B------:R-:W-:Y:S01]  /*3e30*/  FMUL R106, R11.reuse, R106 ;  /* 0x0000006a0b6a7220 */ /* 0x040fe20000400000 */
[C---:B------:R-:W-:Y:S01]  /*3e40*/  FMUL R107, R11.reuse, R107 ;  /* 0x0000006b0b6b7220 */ /* 0x040fe20000400000 */
[C---:B------:R-:W-:Y:S01]  /*3e50*/  FMUL R102, R11.reuse, R102 ;  /* 0x000000660b667220 */ /* 0x040fe20000400000 */
[----:B------:R-:W-:Y:S01]  /*3e60*/  FMUL R103, R11, R103 ;  /* 0x000000670b677220 */ /* 0x000fe20000400000 */
[----:B0-----:R-:W-:-:S04]  /*3e70*/  IMAD.WIDE R154, R6, 0x2, R26 ;  /* 0x00000002069a7825 */ /* 0x001fc800078e021a */
[C---:B------:R-:W-:Y:S01]  /*3e80*/  FMUL R98, R11.reuse, R98 ;  /* 0x000000620b627220 */ /* 0x040fe20000400000 */
[C---:B------:R-:W-:Y:S01]  /*3e90*/  FMUL R99, R11.reuse, R99 ;  /* 0x000000630b637220 */ /* 0x040fe20000400000 */
[C---:B------:R-:W-:Y:S01]  /*3ea0*/  FMUL R94, R11.reuse, R94 ;  /* 0x0000005e0b5e7220 */ /* 0x040fe20000400000 */
[----:B------:R-:W-:Y:S01]  /*3eb0*/  FMUL R95, R11, R95 ;  /* 0x0000005f0b5f7220 */ /* 0x000fe20000400000 */
[----:B------:R-:W-:Y:S01]  /*3ec0*/  IMAD.WIDE R156, R6, 0x2, R30 ;  /* 0x00000002069c7825 */ /* 0x000fe200078e021e */
[----:B------:R0:W3:Y:S03]  /*3ed0*/  LDG.E.U16 R11, desc[UR10][R154.64] ;  /* 0x0000000a9a0b7981 */ /* 0x0000e6000c1e1500 */
[C---:B-1----:R-:W-:Y:S01]  /*3ee0*/  FFMA R5, R152.reuse, R5, R151 ;  /* 0x0000000598057223 */ /* 0x042fe20000000097 */
        /* <DEDUP_REMOVED lines=17> */
[----:B------:R-:W-:-:S04]  /*4000*/  IMAD.WIDE R152, R6, 0x2, R32 ;  /* 0x0000000206987825 */ /* 0x000fc800078e0220 */
[----:B------:R-:W-:Y:S01]  /*4010*/  FADD R10, -R149, R10 ;  /* 0x0000000a950a7221 */ /* 0x000fe20000000100 */
[----:B------:R0:W3:Y:S04]  /*4020*/  LDG.E.U16 R251, desc[UR10][R156.64] ;  /* 0x0000000a9cfb7981 */ /* 0x0000e8000c1e1500 */
[----:B------:R1:W3:Y:S01]  /*4030*/  LDG.E.U16 R250, desc[UR10][R154.64] ;  /* 0x0000000a9afa7981 */ /* 0x0002e2000c1e1500 */
[----:B------:R-:W-:-:S03]  /*4040*/  FMUL R10, R10, 1.4426950216293334961 ;  /* 0x3fb8aa3b0a0a7820 */ /* 0x000fc60000400000 */
[----:B------:R1:W3:Y:S01]  /*4050*/  LDG.E.U16 R249, desc[UR10][R152.64] ;  /* 0x0000000a98f97981 */ /* 0x0002e2000c1e1500 */
[----:B0-----:R-:W-:-:S04]  /*4060*/  IMAD.WIDE R156, R6, 0x2, R34 ;  /* 0x00000002069c7825 */ /* 0x001fc800078e0222 */
[C---:B-1----:R-:W-:Y:S01]  /*4070*/  IMAD.WIDE R154, R6.reuse, 0x2, R36 ;  /* 0x00000002069a7825 */ /* 0x042fe200078e0224 */
[----:B------:R0:W3:Y:S03]  /*4080*/  LDG.E.U16 R248, desc[UR10][R156.64] ;  /* 0x0000000a9cf87981 */ /* 0x0000e6000c1e1500 */
[C---:B------:R-:W-:Y:S01]  /*4090*/  IMAD.WIDE R152, R6.reuse, 0x2, R38 ;  /* 0x0000000206987825 */ /* 0x040fe200078e0226 */
[----:B------:R1:W3:Y:S01]  /*40a0*/  LDG.E.U16 R247, desc[UR10][R154.64] ;  /* 0x0000000a9af77981 */ /* 0x0002e2000c1e1500 */
[----:B------:R-:W1:Y:S03]  /*40b0*/  MUFU.EX2 R10, R10 ;  /* 0x0000000a000a7308 */ /* 0x000e660000000800 */
[----:B------:R1:W3:Y:S01]  /*40c0*/  LDG.E.U16 R246, desc[UR10][R152.64] ;  /* 0x0000000a98f67981 */ /* 0x0002e2000c1e1500 */
[----:B0-----:R-:W-:-:S04]  /*40d0*/  IMAD.WIDE R156, R6, 0x2, R40 ;  /* 0x00000002069c7825 */ /* 0x001fc800078e0228 */
[C---:B-1----:R-:W-:Y:S01]  /*40e0*/  IMAD.WIDE R154, R6.reuse, 0x2, R42 ;  /* 0x00000002069a7825 */ /* 0x042fe200078e022a */
[----:B------:R0:W3:Y:S03]  /*40f0*/  LDG.E.U16 R245, desc[UR10][R156.64] ;  /* 0x0000000a9cf57981 */ /* 0x0000e6000c1e1500 */
[C---:B------:R-:W-:Y:S01]  /*4100*/  IMAD.WIDE R152, R6.reuse, 0x2, R46 ;  /* 0x0000000206987825 */ /* 0x040fe200078e022e */
[----:B------:R1:W3:Y:S03]  /*4110*/  LDG.E.U16 R244, desc[UR10][R154.64] ;  /* 0x0000000a9af47981 */ /* 0x0002e6000c1e1500 */
[C---:B------:R-:W-:Y:S01]  /*4120*/  IMAD.WIDE R158, R6.reuse, 0x2, R22 ;  /* 0x00000002069e7825 */ /* 0x040fe200078e0216 */
[----:B------:R1:W3:Y:S03]  /*4130*/  LDG.E.U16 R243, desc[UR10][R152.64] ;  /* 0x0000000a98f37981 */ /* 0x0002e6000c1e1500 */
[C---:B0-----:R-:W-:Y:S01]  /*4140*/  IMAD.WIDE R156, R6.reuse, 0x2, R28 ;  /* 0x00000002069c7825 */ /* 0x041fe200078e021c */
[----:B------:R-:W3:Y:S03]  /*4150*/  LDG.E.U16 R150, desc[UR10][R158.64] ;  /* 0x0000000a9e967981 */ /* 0x000ee6000c1e1500 */
[C---:B-1----:R-:W-:Y:S01]  /*4160*/  IMAD.WIDE R154, R6.reuse, 0x2, R48 ;  /* 0x00000002069a7825 */ /* 0x042fe200078e0230 */
[----:B------:R0:W3:Y:S03]  /*4170*/  LDG.E.U16 R242, desc[UR10][R156.64] ;  /* 0x0000000a9cf27981 */ /* 0x0000e6000c1e1500 */
[C---:B------:R-:W-:Y:S01]  /*4180*/  IMAD.WIDE R152, R6.reuse, 0x2, R50 ;  /* 0x0000000206987825 */ /* 0x040fe200078e0232 */
[----:B------:R1:W3:Y:S03]  /*4190*/  LDG.E.U16 R159, desc[UR10][R154.64] ;  /* 0x0000000a9a9f7981 */ /* 0x0002e6000c1e1500 */
[C---:B0-----:R-:W-:Y:S01]  /*41a0*/  IMAD.WIDE R156, R6.reuse, 0x2, R52 ;  /* 0x00000002069c7825 */ /* 0x041fe200078e0234 */
[----:B------:R0:W3:Y:S03]  /*41b0*/  LDG.E.U16 R158, desc[UR10][R152.64] ;  /* 0x0000000a989e7981 */ /* 0x0000e6000c1e1500 */
[----:B-1----:R-:W-:-:S02]  /*41c0*/  IMAD.WIDE R154, R6, 0x2, R54 ;  /* 0x00000002069a7825 */ /* 0x002fc400078e0236 */
[----:B------:R-:W3:Y:S02]  /*41d0*/  LDG.E.U16 R157, desc[UR10][R156.64] ;  /* 0x0000000a9c9d7981 */ /* 0x000ee4000c1e1500 */
[----:B0-----:R-:W-:-:S04]  /*41e0*/  IMAD.WIDE R152, R6, 0x2, R56 ;  /* 0x0000000206987825 */ /* 0x001fc800078e0238 */
[----:B------:R-:W-:Y:S02]  /*41f0*/  FFMA R2, R10, R2, R146 ;  /* 0x000000020a027223 */ /* 0x000fe40000000092 */
[----:B------:R0:W3:Y:S04]  /*4200*/  LDG.E.U16 R146, desc[UR10][R152.64] ;  /* 0x0000000a98927981 */ /* 0x0000e8000c1e1500 */
[----:B------:R1:W3:Y:S01]  /*4210*/  LDG.E.U16 R156, desc[UR10][R154.64] ;  /* 0x0000000a9a9c7981 */ /* 0x0002e2000c1e1500 */
[----:B0-----:R-:W-:-:S04]  /*4220*/  IMAD.WIDE R152, R6, 0x2, R132 ;  /* 0x0000000206987825 */ /* 0x001fc800078e0284 */
[----:B-1----:R-:W-:-:S06]  /*4230*/  IMAD.WIDE R154, R6, 0x2, R58 ;  /* 0x00000002069a7825 */ /* 0x002fcc00078e023a */
[----:B------:R-:W3:Y:S04]  /*4240*/  LDG.E.U16 R154, desc[UR10][R154.64] ;  /* 0x0000000a9a9a7981 */ /* 0x000ee8000c1e1500 */
[----:B------:R0:W3:Y:S02]  /*4250*/  LDG.E.U16 R155, desc[UR10][R152.64] ;  /* 0x0000000a989b7981 */ /* 0x0000e4000c1e1500 */
[----:B0-----:R-:W-:-:S06]  /*4260*/  IMAD.WIDE R152, R6, 0x2, R44 ;  /* 0x0000000206987825 */ /* 0x001fcc00078e022c */
[----:B------:R0:W3:Y:S01]  /*4270*/  LDG.E.U16 R152, desc[UR10][R152.64] ;  /* 0x0000000a98987981 */ /* 0x0000e2000c1e1500 */
[----:B------:R-:W-:Y:S01]  /*4280*/  BAR.SYNC.DEFER_BLOCKING 0x0 ;  /* 0x0000000000007b1d */ /* 0x000fe20000010000 */
[----:B------:R-:W-:Y:S01]  /*4290*/  SHF.R.S32.HI R151, RZ, 0x2, R15 ;  /* 0x00000002ff977819 */ /* 0x000fe2000001140f */
        /* <DEDUP_REMOVED lines=16> */
[----:B------:R-:W-:-:S02]  /*43a0*/  LOP3.LUT R10, R15, 0x20, RZ, 0xc0, !PT ;  /* 0x000000200f0a7812 */ /* 0x000fc400078ec0ff */
[----:B------:R-:W-:Y:S02]  /*43b0*/  SGXT R151, R151, 0x1 ;  /* 0x000000019797781a */ /* 0x000fe40000000200 */
[----:B------:R-:W-:Y:S01]  /*43c0*/  SHF.R.U32.HI R252, RZ, 0x1, R10 ;  /* 0x00000001fffc7819 */ /* 0x000fe2000001160a */
[----:B------:R-:W-:Y:S01]  /*43d0*/  IMAD.SHL.U32 R10, R15, 0x20, RZ ;  /* 0x000000200f0a7824 */ /* 0x000fe200078e00ff */
[----:B------:R-:W-:-:S04]  /*43e0*/  LOP3.LUT R151, R151, 0x90, RZ, 0xc0, !PT ;  /* 0x0000009097977812 */ /* 0x000fc800078ec0ff */
[----:B------:R-:W-:Y:S01]  /*43f0*/  LOP3.LUT R252, R151, R252, RZ, 0x3c, !PT ;  /* 0x000000fc97fc7212 */ /* 0x000fe200078e3cff */
[----:B----4-:R1:W-:Y:S01]  /*4400*/  STS.U16 [R124+UR6+0x4200], R139 ;  /* 0x0042008b7c007988 */ /* 0x0103e20008000406 */
[----:B0-----:R-:W-:Y:S02]  /*4410*/  LOP3.LUT R153, R10, 0x360, RZ, 0xc0, !PT ;  /* 0x000003600a997812 */ /* 0x001fe400078ec0ff */
[----:B-1----:R-:W-:-:S04]  /*4420*/  LOP3.LUT R139, R15, 0x10, RZ, 0xc0, !PT ;  /* 0x000000100f8b7812 */ /* 0x002fc800078ec0ff */
[----:B------:R-:W-:Y:S02]  /*4430*/  LEA R139, R139, UR6, 0x6 ;  /* 0x000000068b8b7c11 */ /* 0x000fe4000f8e30ff */
[----:B------:R-:W-:Y:S02]  /*4440*/  IADD3 R153, R252, UR6, R153 ;  /* 0x00000006fc997c10 */ /* 0x000fe4000fffe099 */
[----:B------:R-:W-:Y:S01]  /*4450*/  LOP3.LUT R12, R151, 0x10, R12, 0x78, !PT ;  /* 0x00000010970c7812 */ /* 0x000fe200078e780c */
[----:B-----5:R0:W-:Y:S04]  /*4460*/  STS.U16 [R124+UR6+0x4900], R14 ;  /* 0x0049000e7c007988 */ /* 0x0201e80008000406 */
[----:B--2---:R1:W-:Y:S01]  /*4470*/  STS.U16 [R124+UR6+0x4a00], R13 ;  /* 0x004a000d7c007988 */ /* 0x0043e20008000406 */
[----:B0-----:R-:W-:-:S02]  /*4480*/  F2FP.F16.F32.PACK_AB R14, R136, R125 ;  /* 0x0000007d880e723e */ /* 0x001fc400000000ff */
[----:B-1----:R-:W-:Y:S01]  /*4490*/  F2FP.F16.F32.PACK_AB R13, R131, R129 ;  /* 0x00000081830d723e */ /* 0x002fe200000000ff */
[----:B------:R-:W-:Y:S04]  /*44a0*/  STS.U16 [R124+UR6+0x4300], R138 ;  /* 0x0043008a7c007988 */ /* 0x000fe80008000406 */
[----:B------:R-:W-:Y:S04]  /*44b0*/  STS.U16 [R124+UR6+0x4400], R137 ;  /* 0x004400897c007988 */ /* 0x000fe80008000406 */
[----:B------:R0:W-:Y:S02]  /*44c0*/  STS.U16 [R124+UR6+0x4100], R140 ;  /* 0x0041008c7c007988 */ /* 0x0001e40008000406 */
[----:B0-----:R-:W-:-:S02]  /*44d0*/  LOP3.LUT R140, R151, 0x160, R10, 0xf8, !PT ;  /* 0x00000160978c7812 */ /* 0x001fc400078ef80a */
[----:B------:R-:W-:-:S04]  /*44e0*/  LOP3.LUT R10, R10, 0x60, RZ, 0xc0, !PT ;  /* 0x000000600a0a7812 */ /* 0x000fc800078ec0ff */
[----:B------:R-:W-:Y:S02]  /*44f0*/  IADD3 R252, R10, R139, RZ ;  /* 0x0000008b0afc7210 */ /* 0x000fe40007ffe0ff */
[----:B------:R-:W-:Y:S02]  /*4500*/  LOP3.LUT R10, R140, 0x10, R15, 0x78, !PT ;  /* 0x000000108c0a7812 */ /* 0x000fe400078e780f */
[----:B------:R-:W-:-:S05]  /*4510*/  LOP3.LUT R15, R15, 0x60, RZ, 0xc0, !PT ;  /* 0x000000600f0f7812 */ /* 0x000fca00078ec0ff */
[----:B------:R-:W-:-:S04]  /*4520*/  IMAD R15, R15, 0x8, R252 ;  /* 0x000000080f0f7824 */ /* 0x000fc800078e02fc */
[----:B------:R-:W-:Y:S01]  /*4530*/  IMAD.IADD R151, R12, 0x1, R15 ;  /* 0x000000010c977824 */ /* 0x000fe200078e020f */
[----:B------:R-:W-:Y:S02]  /*4540*/  F2FP.F16.F32.PACK_AB R12, R130, R128 ;  /* 0x00000080820c723e */ /* 0x000fe400000000ff */
[----:B------:R-:W-:Y:S01]  /*4550*/  F2FP.F16.F32.PACK_AB R15, R126, R127 ;  /* 0x0000007f7e0f723e */ /* 0x000fe200000000ff */
[----:B------:R-:W-:Y:S04]  /*4560*/  STS.U16 [R124+UR6+0x4000], R141 ;  /* 0x0040008d7c007988 */ /* 0x000fe80008000406 */
[----:B------:R-:W-:Y:S04]  /*4570*/  STS.U16 [R124+UR6+0x4500], R145 ;  /* 0x004500917c007988 */ /* 0x000fe80008000406 */
[----:B------:R-:W-:Y:S04]  /*4580*/  STS.U16 [R124+UR6+0x4600], R144 ;  /* 0x004600907c007988 */ /* 0x000fe80008000406 */
[----:B---3--:R-:W-:Y:S04]  /*4590*/  STS.U16 [R124+UR6+0x4700], R143 ;  /* 0x0047008f7c007988 */ /* 0x008fe80008000406 */
[----:B------:R-:W-:Y:S04]  /*45a0*/  STS.U16 [R124+UR6+0x4800], R142 ;  /* 0x0048008e7c007988 */ /* 0x000fe80008000406 */
[----:B------:R-:W-:Y:S04]  /*45b0*/  STS.U16 [R124+UR6+0x4c00], R147 ;  /* 0x004c00937c007988 */ /* 0x000fe80008000406 */
[----:B------:R0:W-:Y:S01]  /*45c0*/  STS.U16 [R124+UR6+0x4d00], R11 ;  /* 0x004d000b7c007988 */ /* 0x0001e20008000406 */
[----:B------:R-:W-:Y:S01]  /*45d0*/  UIADD3 UR4, UR4, 0x10, URZ ;  /* 0x0000001004047890 */ /* 0x000fe2000fffe03f */
[----:B0-----:R-:W0:Y:S02]  /*45e0*/  LDC R11, c[0x0][0x264] ;  /* 0x00009900ff0b7b82 */ /* 0x001e240000000800 */
        /* <DEDUP_REMOVED lines=19> */
[----:B------:R-:W-:Y:S01]  /*4720*/  STSM.16.M88.4 [R153+0x6000], R12 ;  /* 0x0060000c99007844 */ /* 0x000fe20000000200 */
[----:B------:R-:W-:Y:S06]  /*4730*/  BAR.SYNC.DEFER_BLOCKING 0x0 ;  /* 0x0000000000007b1d */ /* 0x000fec0000010000 */
[----:B------:R-:W-:Y:S04]  /*4740*/  LDSM.16.M88.4 R144, [R10+UR6+0x6000] ;  /* 0x006000060a90783b */ /* 0x000fe80008000200 */
[----:B------:R-:W1:Y:S04]  /*4750*/  LDSM.16.M88.4 R140, [R151+0x4000] ;  /* 0x00400000978c783b */ /* 0x000e680000000200 */
[----:B------:R2:W3:Y:S04]  /*4760*/  LDSM.16.M88.4 R124, [R10+UR6+0x6200] ;  /* 0x006200060a7c783b */ /* 0x0004e80008000200 */
[----:B------:R-:W4:Y:S04]  /*4770*/  LDSM.16.M88.4 R136, [R151+0x4800] ;  /* 0x004800009788783b */ /* 0x000f280000000200 */
[----:B------:R-:W5:Y:S01]  /*4780*/  LDSM.16.M88.4 R128, [R151+0x5000] ;  /* 0x005000009780783b */ /* 0x000f620000000200 */
[----:B--2---:R-:W2:Y:S03]  /*4790*/  LDC R10, c[0x0][0x254] ;  /* 0x00009500ff0a7b82 */ /* 0x004ea60000000800 */
[----:B------:R-:W5:Y:S01]  /*47a0*/  LDSM.16.M88.4 R12, [R151+0x5800] ;  /* 0x00580000970c783b */ /* 0x000f620000000200 */
[-C--:B-1----:R-:W-:Y:S06]  /*47b0*/  HMMA.16816.F32 R120, R144, R140.reuse, R120 ;  /* 0x0000008c9078723c */ /* 0x082fec0000001878 */
[----:B---3--:R-:W-:Y:S01]  /*47c0*/  HMMA.16816.F32 R88, R124, R140, R88 ;  /* 0x0000008c7c58723c */ /* 0x008fe20000001858 */
[----:B------:R-:W1:Y:S01]  /*47d0*/  LDC R140, c[0x0][0x280] ;  /* 0x0000a000ff8c7b82 */ /* 0x000e620000000800 */
[----:B0-----:R-:W-:Y:S01]  /*47e0*/  LEA R6, R11, R6, 0x4 ;  /* 0x000000060b067211 */ /* 0x001fe200078e20ff */
[----:B--2---:R-:W-:-:S03]  /*47f0*/  IMAD R7, R10, 0x10, R7 ;  /* 0x000000100a077824 */ /* 0x004fc600078e0207 */
[----:B------:R-:W-:Y:S01]  /*4800*/  HMMA.16816.F32 R116, R144, R142, R116 ;  /* 0x0000008e9074723c */ /* 0x000fe20000001874 */
[----:B------:R-:W-:Y:S02]  /*4810*/  IMAD.MOV.U32 R11, RZ, RZ, R148 ;  /* 0x000000ffff0b7224 */ /* 0x000fe400078e0094 */
[----:B------:R-:W-:-:S03]  /*4820*/  IMAD.MOV.U32 R10, RZ, RZ, R149 ;  /* 0x000000ffff0a7224 */ /* 0x000fc600078e0095 */
[----:B----4-:R-:W-:Y:S01]  /*4830*/  HMMA.16816.F32 R112, R144, R136, R112 ;  /* 0x000000889070723c */ /* 0x010fe20000001870 */
[----:B-1----:R-:W-:-:S05]  /*4840*/  ISETP.LE.AND P3, PT, R140, UR4, PT ;  /* 0x000000048c007c0c */ /* 0x002fca000bf63270 */
[C---:B------:R-:W-:Y:S06]  /*4850*/  HMMA.16816.F32 R108, R144.reuse, R138, R108 ;  /* 0x0000008a906c723c */ /* 0x040fec000000186c */
[C---:B-----5:R-:W-:Y:S06]  /*4860*/  HMMA.16816.F32 R104, R144.reuse, R128, R104 ;  /* 0x000000809068723c */ /* 0x060fec0000001868 */
[C---:B------:R-:W-:Y:S06]  /*4870*/  HMMA.16816.F32 R100, R144.reuse, R130, R100 ;  /* 0x000000829064723c */ /* 0x040fec0000001864 */
[C---:B------:R-:W-:Y:S06]  /*4880*/  HMMA.16816.F32 R96, R144.reuse, R12, R96 ;  /* 0x0000000c9060723c */ /* 0x040fec0000001860 */
[----:B------:R-:W-:Y:S06]  /*4890*/  HMMA.16816.F32 R92, R144, R14, R92 ;  /* 0x0000000e905c723c */ /* 0x000fec000000185c */
[C---:B------:R-:W-:Y:S06]  /*48a0*/  HMMA.16816.F32 R84, R124.reuse, R142, R84 ;  /* 0x0000008e7c54723c */ /* 0x040fec0000001854 */
[C---:B------:R-:W-:Y:S06]  /*48b0*/  HMMA.16816.F32 R60, R124.reuse, R136, R60 ;  /* 0x000000887c3c723c */ /* 0x040fec000000183c */
[C---:B------:R-:W-:Y:S06]  /*48c0*/  HMMA.16816.F32 R80, R124.reuse, R138, R80 ;  /* 0x0000008a7c50723c */ /* 0x040fec0000001850 */
[C---:B------:R-:W-:Y:S06]  /*48d0*/  HMMA.16816.F32 R64, R124.reuse, R128, R64 ;  /* 0x000000807c40723c */ /* 0x040fec0000001840 */
[C---:B------:R-:W-:Y:S06]  /*48e0*/  HMMA.16816.F32 R68, R124.reuse, R130, R68 ;  /* 0x000000827c44723c */ /* 0x040fec0000001844 */
[C---:B------:R-:W-:Y:S06]  /*48f0*/  HMMA.16816.F32 R72, R124.reuse, R12, R72 ;  /* 0x0000000c7c48723c */ /* 0x040fec0000001848 */
[----:B------:R-:W-:Y:S01]  /*4900*/  HMMA.16816.F32 R76, R124, R14, R76 ;  /* 0x0000000e7c4c723c */ /* 0x000fe2000000184c */
[----:B------:R-:W-:-:S06]  /*4910*/  MOV R13, R17 ;  /* 0x00000011000d7202 */ /* 0x000fcc0000000f00 */
[----:B------:R-:W-:Y:S01]  /*4920*/  IMAD.MOV.U32 R14, RZ, RZ, R16 ;  /* 0x000000ffff0e7224 */ /* 0x000fe200078e0010 */
[----:B------:R-:W-:-:S01]  /*4930*/  NOP ;  /* 0x0000000000007918 */ /* 0x000fc20000000000 */
[----:B------:R-:W-:-:S15]  /*4940*/  @!P3 BRA `(.L_x_1) ;  /* 0xffffffdc0038b947 */ /* 0x000fde000383ffff */
.L_x_0:
[----:B------:R-:W0:Y:S01]  /*4950*/  S2R R8, SR_TID.X ;  /* 0x0000000000087919 */ /* 0x000e220000002100 */
[----:B-1----:R-:W1:Y:S01]  /*4960*/  LDC R18, c[0x0][0x278] ;  /* 0x00009e00ff127b82 */ /* 0x002e620000000800 */
[----:B------:R-:W-:Y:S01]  /*4970*/  IMAD.MOV.U32 R28, RZ, RZ, R86 ;  /* 0x000000ffff1c7224 */ /* 0x000fe200078e0056 */
[----:B------:R-:W-:Y:S01]  /*4980*/  MOV R22, R63 ;  /* 0x0000003f00167202 */ /* 0x000fe20000000f00 */
[----:B------:R-:W-:Y:S01]  /*4990*/  IMAD.MOV.U32 R25, RZ, RZ, R3 ;  /* 0x000000ffff197224 */ /* 0x000fe200078e0003 */
[----:B------:R-:W-:Y:S01]  /*49a0*/  MOV R23, R5 ;  /* 0x0000000500177202 */ /* 0x000fe20000000f00 */
[----:B------:R-:W-:Y:S01]  /*49b0*/  IMAD.MOV.U32 R21, RZ, RZ, R2 ;  /* 0x000000ffff157224 */ /* 0x000fe200078e0002 */
[----:B------:R-:W-:Y:S01]  /*49c0*/  MOV R20, R65 ;  /* 0x0000004100147202 */ /* 0x000fe20000000f00 */
[C---:B------:R-:W-:Y:S01]  /*49d0*/  FMUL R2, R25.reuse, 8388608 ;  /* 0x4b00000019027820 */ /* 0x040fe20000400000 */
[----:B------:R-:W-:Y:S01]  /*49e0*/  FSETP.GEU.AND P2, PT, R25, 1.175494350822287508e-38, PT ;  /* 0x008000001900780b */ /* 0x000fe20003f4e000 */
[C---:B------:R-:W-:Y:S01]  /*49f0*/  FMUL R46, R21.reuse, 8388608 ;  /* 0x4b000000152e7820 */ /* 0x040fe20000400000 */
[C---:B------:R-:W-:Y:S01]  /*4a00*/  FSETP.GT.AND P1, PT, |R21|.reuse, 8.50705917302346158658e+37, PT ;  /* 0x7e8000001500780b */ /* 0x040fe20003f24200 */
[----:B------:R-:W-:Y:S01]  /*4a10*/  IMAD.MOV.U32 R14, RZ, RZ, R67 ;  /* 0x000000ffff0e7224 */ /* 0x000fe200078e0043 */
[----:B------:R-:W-:Y:S01]  /*4a20*/  FSEL R2, R2, R25, !P2 ;  /* 0x0000001902027208 */ /* 0x000fe20005000000 */
[----:B------:R-:W-:Y:S01]  /*4a30*/  IMAD.MOV.U32 R50, RZ, RZ, R71 ;  /* 0x000000ffff327224 */ /* 0x000fe200078e0047 */
[----:B------:R-:W-:Y:S01]  /*4a40*/  FSETP.GEU.AND P5, PT, R21, 1.175494350822287508e-38, PT ;  /* 0x008000001500780b */ /* 0x000fe20003fae000 */
[----:B------:R-:W-:Y:S01]  /*4a50*/  IMAD.MOV.U32 R44, RZ, RZ, R75 ;  /* 0x000000ffff2c7224 */ /* 0x000fe200078e004b */
[----:B------:R-:W-:Y:S01]  /*4a60*/  FSEL R5, RZ, -23, P2 ;  /* 0xc1b80000ff057808 */ /* 0x000fe20001000000 */
[----:B------:R-:W-:Y:S01]  /*4a70*/  IMAD.MOV.U32 R40, RZ, RZ, R85 ;  /* 0x000000ffff287224 */ /* 0x000fe200078e0055 */
[----:B------:R-:W-:Y:S01]  /*4a80*/  FSEL R46, R46, R21, !P5 ;  /* 0x000000152e2e7208 */ /* 0x000fe20006800000 */
[----:B------:R-:W-:Y:S01]  /*4a90*/  IMAD.MOV.U32 R26, RZ, RZ, R60 ;  /* 0x000000ffff1a7224 */ /* 0x000fe200078e003c */
[C---:B------:R-:W-:Y:S01]  /*4aa0*/  FSETP.GT.AND P2, PT, |R23|.reuse, 8.50705917302346158658e+37, PT ;  /* 0x7e8000001700780b */ /* 0x040fe20003f44200 */
[----:B------:R-:W-:Y:S01]  /*4ab0*/  IMAD.MOV.U32 R24, RZ, RZ, R61 ;  /* 0x000000ffff187224 */ /* 0x000fe200078e003d */
[----:B------:R-:W-:Y:S01]  /*4ac0*/  FSETP.GEU.AND P4, PT, R23, 1.175494350822287508e-38, PT ;  /* 0x008000001700780b */ /* 0x000fe20003f8e000 */
[----:B------:R-:W-:Y:S01]  /*4ad0*/  @P1 FMUL R79, R79, 0.25 ;  /* 0x3e8000004f4f1820 */ /* 0x000fe20000400000 */
[----:B------:R-:W-:Y:S01]  /*4ae0*/  @P1 FMUL R78, R78, 0.25 ;  /* 0x3e8000004e4e1820 */ /* 0x000fe20000400000 */
[----:B------:R-:W-:Y:S01]  /*4af0*/  @P1 FMUL R44, R44, 0.25 ;  /* 0x3e8000002c2c1820 */ /* 0x000fe20000400000 */
[----:B------:R-:W-:Y:S01]  /*4b00*/  @P1 FMUL R74, R74, 0.25 ;  /* 0x3e8000004a4a1820 */ /* 0x000fe20000400000 */
[----:B------:R-:W-:Y:S01]  /*4b10*/  @P1 FMUL R50, R50, 0.25 ;  /* 0x3e80000032321820 */ /* 0x000fe20000400000 */
[----:B------:R-:W-:Y:S01]  /*4b20*/  @P1 FMUL R70, R70, 0.25 ;  /* 0x3e80000046461820 */ /* 0x000fe20000400000 */
[----:B------:R-:W-:Y:S01]  /*4b30*/  @P1 FMUL R14, R14, 0.25 ;  /* 0x3e8000000e0e1820 */ /* 0x000fe20000400000 */
[----:B------:R-:W-:Y:S01]  /*4b40*/  @P1 FMUL R66, R66, 0.25 ;  /* 0x3e80000042421820 */ /* 0x000fe20000400000 */
[C---:B0-----:R-:W-:Y:S01]  /*4b50*/  SHF.L.U32 R6, R8.reuse, 0xb, RZ ;  /* 0x0000000b08067819 */ /* 0x041fe200000006ff */
[----:B------:R-:W-:Y:S01]  /*4b60*/  @P1 FMUL R83, R83, 0.25 ;  /* 0x3e80000053531820 */ /* 0x000fe20000400000 */
[----:B------:R-:W-:Y:S01]  /*4b70*/  LOP3.LUT R9, R8, 0x7f, RZ, 0xc0, !PT ;  /* 0x0000007f08097812 */ /* 0x000fe200078ec0ff */
[----:B------:R-:W-:Y:S01]  /*4b80*/  @P1 FMUL R82, R82, 0.25 ;  /* 0x3e80000052521820 */ /* 0x000fe20000400000 */
[----:B------:R-:W-:Y:S01]  /*4b90*/  LOP3.LUT R10, R8, 0x3f, RZ, 0xc0, !PT ;  /* 0x0000003f080a7812 */ /* 0x000fe200078ec0ff */
[----:B------:R-:W-:Y:S01]  /*4ba0*/  @P1 FMUL R22, R22, 0.25 ;  /* 0x3e80000016161820 */ /* 0x000fe20000400000 */
[----:B------:R-:W-:Y:S01]  /*4bb0*/  LOP3.LUT R7, R6, 0x3000, RZ, 0xc0, !PT ;  /* 0x0000300006077812 */ /* 0x000fe200078ec0ff */
[----:B------:R-:W-:Y:S01]  /*4bc0*/  @P1 FMUL R62, R62, 0.25 ;  /* 0x3e8000003e3e1820 */ /* 0x000fe20000400000 */
[----:B------:R-:W-:Y:S01]  /*4bd0*/  ISETP.GE.U32.AND P0, PT, R9, 0x20, PT ;  /* 0x000000200900780c */ /* 0x000fe20003f06070 */
[C---:B------:R-:W-:Y:S01]  /*4be0*/  IMAD.SHL.U32 R9, R8.reuse, 0x10, RZ ;  /* 0x0000001008097824 */ /* 0x040fe200078e00ff */
[----:B------:R-:W-:Y:S01]  /*4bf0*/  LOP3.LUT R6, R8, 0x40, RZ, 0xc0, !PT ;  /* 0x0000004008067812 */ /* 0x000fe200078ec0ff */
[----:B------:R-:W-:Y:S01]  /*4c00*/  IMAD R7, R10, 0x10, R7 ;  /* 0x000000100a077824 */ /* 0x000fe200078e0207 */
[----:B------:R-:W-:Y:S01]  /*4c10*/  SHF.L.U32 R10, R8, 0x5, RZ ;  /* 0x00000005080a7819 */ /* 0x000fe200000006ff */
[----:B------:R-:W-:Y:S01]  /*4c20*/  @P1 FMUL R87, R87, 0.25 ;  /* 0x3e80000057571820 */ /* 0x000fe20000400000 */
[----:B------:R-:W-:Y:S01]  /*4c30*/  SHF.R.U32.HI R6, RZ, 0x1, R6 ;  /* 0x00000001ff067819 */ /* 0x000fe20000011606 */
[----:B------:R-:W-:Y:S01]  /*4c40*/  @P1 FMUL R28, R28, 0.25 ;  /* 0x3e8000001c1c1820 */ /* 0x000fe20000400000 */
[----:B------:R-:W-:Y:S01]  /*4c50*/  LOP3.LUT R9, R9, 0x70, RZ, 0xc0, !PT ;  /* 0x0000007009097812 */ /* 0x000fe200078ec0ff */
[----:B------:R-:W-:Y:S01]  /*4c60*/  @P1 FMUL R91, R91, 0.25 ;  /* 0x3e8000005b5b1820 */ /* 0x000fe20000400000 */
[----:B------:R-:W-:Y:S01]  /*4c70*/  LOP3.LUT R6, R7, R6, RZ, 0x3c, !PT ;  /* 0x0000000607067212 */ /* 0x000fe200078e3cff */
[----:B------:R-:W-:Y:S01]  /*4c80*/  @P1 FMUL R90, R90, 0.25 ;  /* 0x3e8000005a5a1820 */ /* 0x000fe20000400000 */
[----:B------:R-:W-:Y:S01]  /*4c90*/  SHF.R.U32.HI R19, RZ, 0x5, R8 ;  /* 0x00000005ff137819 */ /* 0x000fe20000011608 */
[----:B------:R-:W-:Y:S01]  /*4ca0*/  VIADD R12, R9, UR6 ;  /* 0x00000006090c7c36 */ /* 0x000fe20008000000 */
[----:B------:R-:W-:Y:S01]  /*4cb0*/  LOP3.LUT R7, R8, 0x18, RZ, 0xc0, !PT ;  /* 0x0000001808077812 */ /* 0x000fe200078ec0ff */
[----:B------:R-:W-:Y:S01]  /*4cc0*/  VIADD R9, R2, 0xc0cafb0d ;  /* 0xc0cafb0d02097836 */ /* 0x000fe20000000000 */
[----:B------:R-:W-:Y:S01]  /*4cd0*/  LOP3.LUT R10, R10, 0xc60, RZ, 0xc0, !PT ;  /* 0x00000c600a0a7812 */ /* 0x000fe200078ec0ff */
[----:B------:R-:W-:Y:S01]  /*4ce0*/  IMAD.MOV.U32 R54, RZ, RZ, R69 ;  /* 0x000000ffff367224 */ /* 0x000fe200078e0045 */
[----:B------:R-:W-:Y:S01]  /*4cf0*/  SGXT.U32 R19, R19, 0x2 ;  /* 0x000000021313781a */ /* 0x000fe20000000000 */
[----:B------:R-:W-:Y:S01]  /*4d00*/  IMAD.MOV.U32 R48, RZ, RZ, R73 ;  /* 0x000000ffff307224 */ /* 0x000fe200078e0049 */
[----:B------:R-:W-:Y:S01]  /*4d10*/  LOP3.LUT R11, R9, 0xff800000, RZ, 0xc0, !PT ;  /* 0xff800000090b7812 */ /* 0x000fe200078ec0ff */
[C---:B------:R-:W-:Y:S01]  /*4d20*/  IMAD R86, R7.reuse, 0x200, R10 ;  /* 0x0000020007567824 */ /* 0x040fe200078e020a */
[----:B------:R-:W-:Y:S01]  /*4d30*/  LEA.HI R7, R7, R12, RZ, 0x1f ;  /* 0x0000000c07077211 */ /* 0x000fe200078ff8ff */
[----:B------:R-:W-:-:S02]  /*4d40*/  IMAD.MOV.U32 R12, RZ, RZ, R4 ;  /* 0x000000ffff0c7224 */ /* 0x000fc400078e0004 */
[----:B------:R-:W-:Y:S01]  /*4d50*/  FMUL R4, R23, 8388608 ;  /* 0x4b00000017047820 */ /* 0x000fe20000400000 */
[----:B-1----:R-:W-:Y:S01]  /*4d60*/  IMAD R19, R19, R18, RZ ;  /* 0x0000001213137224 */ /* 0x002fe200078e02ff */
[----:B------:R-:W-:Y:S01]  /*4d70*/  MOV R56, R68 ;  /* 0x0000004400387202 */ /* 0x000fe20000000f00 */
[C---:B------:R-:W-:Y:S01]  /*4d80*/  FMUL R3, R12.reuse, 8388608 ;  /* 0x4b0000000c037820 */ /* 0x040fe20000400000 */
[----:B------:R-:W-:Y:S01]  /*4d90*/  FSETP.GEU.AND P3, PT, R12, 1.175494350822287508e-38, PT ;  /* 0x008000000c00780b */ /* 0x000fe20003f6e000 */
[----:B------:R-:W-:Y:S01]  /*4da0*/  @P2 FMUL R77, R77, 0.25 ;  /* 0x3e8000004d4d2820 */ /* 0x000fe20000400000 */
[----:B------:R-:W-:Y:S01]  /*4db0*/  LEA R33, R18, R19, 0x2 ;  /* 0x0000001312217211 */ /* 0x000fe200078e10ff */
[----:B------:R-:W-:Y:S01]  /*4dc0*/  @P2 FMUL R76, R76, 0.25 ;  /* 0x3e8000004c4c2820 */ /* 0x000fe20000400000 */
[----:B------:R-:W-:Y:S01]  /*4dd0*/  FSEL R3, R3, R12, !P3 ;  /* 0x0000000c03037208 */ /* 0x000fe20005800000 */
[----:B------:R-:W-:Y:S01]  /*4de0*/  @P2 FMUL R48, R48, 0.25 ;  /* 0x3e80000030302820 */ /* 0x000fe20000400000 */
[----:B------:R-:W-:Y:S01]  /*4df0*/  FSEL R32, RZ, -23, P3 ;  /* 0xc1b80000ff207808 */ /* 0x000fe20001800000 */
[----:B------:R-:W-:Y:S01]  /*4e00*/  @P2 FMUL R72, R72, 0.25 ;  /* 0x3e80000048482820 */ /* 0x000fe20000400000 */
[C---:B------:R-:W-:Y:S01]  /*4e10*/  FSETP.GEU.AND P3, PT, |R21|.reuse, 1.175494350822287508e-38, PT ;  /* 0x008000001500780b */ /* 0x040fe20003f6e200 */
[----:B------:R-:W-:Y:S01]  /*4e20*/  @P1 FMUL R21, R21, 0.25 ;  /* 0x3e80000015151820 */ /* 0x000fe20000400000 */
[----:B------:R-:W-:Y:S01]  /*4e30*/  LEA R35, R18, R33, 0x2 ;  /* 0x0000002112237211 */ /* 0x000fe200078e10ff */
[----:B------:R-:W-:Y:S01]  /*4e40*/  @P2 FMUL R54, R54, 0.25 ;  /* 0x3e80000036362820 */ /* 0x000fe20000400000 */
[----:B------:R-:W-:Y:S01]  /*4e50*/  IADD3 R38, R3, -0x3f3504f3, RZ ;  /* 0xc0cafb0d03267810 */ /* 0x000fe20007ffe0ff */
[----:B------:R-:W-:Y:S01]  /*4e60*/  @P2 FMUL R56, R56, 0.25 ;  /* 0x3e80000038382820 */ /* 0x000fe20000400000 */
[----:B------:R-:W-:Y:S01]  /*4e70*/  FSEL R4, R4, R23, !P4 ;  /* 0x0000001704047208 */ /* 0x000fe20006000000 */
[----:B------:R-:W-:Y:S01]  /*4e80*/  IMAD R37, R18, 0x4, R35 ;  /* 0x0000000412257824 */ /* 0x000fe200078e0223 */
[----:B------:R-:W-:Y:S01]  /*4e90*/  LOP3.LUT R38, R38, 0xff800000, RZ, 0xc0, !PT ;  /* 0xff80000026267812 */ /* 0x000fe200078ec0ff */
[----:B------:R-:W-:Y:S01]  /*4ea0*/  @P2 FMUL R20, R20, 0.25 ;  /* 0x3e80000014142820 */ /* 0x000fe20000400000 */
[----:B------:R-:W-:Y:S01]  /*4eb0*/  MOV R140, R123 ;  /* 0x0000007b008c7202 */ /* 0x000fe20000000f00 */
[----:B------:R-:W-:Y:S01]  /*4ec0*/  IMAD R39, R18, 0x4, R37 ;  /* 0x0000000412277824 */ /* 0x000fe200078e0225 */
[----:B------:R-:W-:Y:S01]  /*4ed0*/  I2FP.F32.S32 R9, R38 ;  /* 0x0000002600097245 */ /* 0x000fe20000201400 */
[----:B------:R-:W-:Y:S01]  /*4ee0*/  @!P3 FMUL R21, R21, 16777216 ;  /* 0x4b8000001515b820 */ /* 0x000fe20000400000 */
[----:B------:R-:W-:Y:S01]  /*4ef0*/  @!P3 FMUL R79, R79, 16777216 ;  /* 0x4b8000004f4fb820 */ /* 0x000fe20000400000 */
[----:B------:R-:W-:Y:S01]  /*4f00*/  @!P3 FMUL R78, R78, 16777216 ;  /* 0x4b8000004e4eb820 */ /* 0x000fe20000400000 */
[----:B------:R-:W-:Y:S01]  /*4f10*/  LEA R41, R18, R39, 0x2 ;  /* 0x0000002712297211 */ /* 0x000fe200078e10ff */
[----:B------:R-:W-:Y:S01]  /*4f20*/  FFMA.FTZ R32, R9, 1.1920928955078125e-07, R32 ;  /* 0x3400000009207823 */ /* 0x000fe20000010020 */
[----:B------:R-:W-:Y:S01]  /*4f30*/  @!P3 FMUL R44, R44, 16777216 ;  /* 0x4b8000002c2cb820 */ /* 0x000fe20000400000 */
[----:B------:R-:W0:Y:S01]  /*4f40*/  MUFU.RCP R9, R21 ;  /* 0x0000001500097308 */ /* 0x000e220000001000 */
[----:B------:R-:W-:Y:S01]  /*4f50*/  @!P3 FMUL R74, R74, 16777216 ;  /* 0x4b8000004a4ab820 */ /* 0x000fe20000400000 */
        /* <DEDUP_REMOVED lines=12> */
[----:B------:R-:W-:Y:S01]  /*5020*/  FSETP.GEU.AND P3, PT, |R23|, 1.175494350822287508e-38, PT ;  /* 0x008000001700780b */ /* 0x000fe20003f6e200 */
[----:B------:R-:W-:-:S02]  /*5030*/  IMAD R43, R18, 0x4, R41 ;  /* 0x00000004122b7824 */ /* 0x000fc400078e0229 */
[----:B------:R-:W-:Y:S01]  /*5040*/  @P2 FMUL R23, R23, 0.25 ;  /* 0x3e80000017172820 */ /* 0x000fe20000400000 */
[----:B------:R-:W-:Y:S01]  /*5050*/  @P2 FMUL R64, R64, 0.25 ;  /* 0x3e80000040402820 */ /* 0x000fe20000400000 */
[----:B------:R-:W-:Y:S01]  /*5060*/  @P2 FMUL R81, R81, 0.25 ;  /* 0x3e80000051512820 */ /* 0x000fe20000400000 */
[----:B------:R-:W-:Y:S02]  /*5070*/  IMAD R55, R18, 0x4, R43 ;  /* 0x0000000412377824 */ /* 0x000fe400078e022b */
[----:B------:R-:W-:Y:S01]  /*5080*/  @P2 FMUL R80, R80, 0.25 ;  /* 0x3e80000050502820 */ /* 0x000fe20000400000 */
[----:B------:R-:W-:Y:S01]  /*5090*/  @P2 FMUL R24, R24, 0.25 ;  /* 0x3e80000018182820 */ /* 0x000fe20000400000 */
[----:B------:R-:W-:Y:S01]  /*50a0*/  @P2 FMUL R26, R26, 0.25 ;  /* 0x3e8000001a1a2820 */ /* 0x000fe20000400000 */
[----:B------:R-:W-:Y:S01]  /*50b0*/  @P2 FMUL R40, R40, 0.25 ;  /* 0x3e80000028282820 */ /* 0x000fe20000400000 */
[----:B------:R-:W-:Y:S01]  /*50c0*/  LEA R57, R18, R55, 0x2 ;  /* 0x0000003712397211 */ /* 0x000fe200078e10ff */
[----:B------:R-:W-:Y:S01]  /*50d0*/  @P2 FMUL R84, R84, 0.25 ;  /* 0x3e80000054542820 */ /* 0x000fe20000400000 */
[----:B------:R-:W-:Y:S01]  /*50e0*/  @P2 FMUL R89, R89, 0.25 ;  /* 0x3e80000059592820 */ /* 0x000fe20000400000 */
[----:B------:R-:W-:Y:S01]  /*50f0*/  @!P3 FMUL R23, R23, 16777216 ;  /* 0x4b8000001717b820 */ /* 0x000fe20000400000 */
[----:B------:R-:W-:Y:S01]  /*5100*/  LEA R59, R18, R57, 0x2 ;  /* 0x00000039123b7211 */ /* 0x000fe200078e10ff */
[----:B------:R-:W-:Y:S01]  /*5110*/  @P2 FMUL R88, R88, 0.25 ;  /* 0x3e80000058582820 */ /* 0x000fe20000400000 */
[----:B------:R-:W-:-:S02]  /*5120*/  IMAD.MOV.U32 R136, RZ, RZ, R119 ;  /* 0x000000ffff887224 */ /* 0x000fc400078e0077 */
[C---:B0-----:R-:W-:Y:S01]  /*5130*/  FMUL R123, R9.reuse, R66 ;  /* 0x00000042097b7220 */ /* 0x041fe20000400000 */
[----:B------:R-:W-:Y:S01]  /*5140*/  FSETP.GT.AND P1, PT, |R12|, 8.50705917302346158658e+37, PT ;  /* 0x7e8000000c00780b */ /* 0x000fe20003f24200 */
        /* <DEDUP_REMOVED lines=32> */
[----:B------:R-:W-:Y:S01]  /*5350*/  IMAD R61, R18, 0x4, R59 ;  /* 0x00000004123d7824 */ /* 0x000fe200078e023b */
[C---:B------:R-:W-:Y:S01]  /*5360*/  FSETP.GEU.AND P3, PT, |R12|.reuse, 1.175494350822287508e-38, PT ;  /* 0x008000000c00780b */ /* 0x040fe20003f6e200 */
[----:B------:R-:W-:Y:S01]  /*5370*/  @P1 FMUL R12, R12, 0.25 ;  /* 0x3e8000000c0c1820 */ /* 0x000fe20000400000 */
[----:B------:R-:W-:Y:S01]  /*5380*/  IMAD.MOV.U32 R142, RZ, RZ, R122 ;  /* 0x000000ffff8e7224 */ /* 0x000fe200078e007a */
[----:B------:R-:W-:Y:S01]  /*5390*/  MOV R126, R110 ;  /* 0x0000006e007e7202 */ /* 0x000fe20000000f00 */
[C---:B------:R-:W-:Y:S01]  /*53a0*/  IMAD R63, R18.reuse, 0x4, R61 ;  /* 0x00000004123f7824 */ /* 0x040fe200078e023d */
[----:B------:R-:W-:Y:S01]  /*53b0*/  MOV R122, R104 ;  /* 0x00000068007a7202 */ /* 0x000fe20000000f00 */
[----:B------:R-:W-:Y:S01]  /*53c0*/  IMAD.MOV.U32 R134, RZ, RZ, R114 ;  /* 0x000000ffff867224 */ /* 0x000fe200078e0072 */
[----:B------:R-:W-:Y:S01]  /*53d0*/  MOV R110, R107 ;  /* 0x0000006b006e7202 */ /* 0x000fe20000000f00 */
[----:B------:R-:W-:-:S02]  /*53e0*/  IMAD R65, R18, 0x4, R63 ;  /* 0x0000000412417824 */ /* 0x000fc400078e023f */
[C---:B0-----:R-:W-:Y:S01]  /*53f0*/  FMUL R107, R9.reuse, R64 ;  /* 0x00000040096b7220 */ /* 0x041fe20000400000 */
[----:B------:R-:W-:Y:S02]  /*5400*/  IMAD.MOV.U32 R104, RZ, RZ, R102 ;  /* 0x000000ffff687224 */ /* 0x000fe400078e0066 */
[----:B------:R-:W-:Y:S01]  /*5410*/  FMUL R70, R9, R40 ;  /* 0x0000002809467220 */ /* 0x000fe20000400000 */
[----:B------:R-:W-:Y:S01]  /*5420*/  IMAD.MOV.U32 R138, RZ, RZ, R118 ;  /* 0x000000ffff8a7224 */ /* 0x000fe200078e0076 */
[----:B------:R-:W-:Y:S01]  /*5430*/  LEA R69, R18, R65, 0x2 ;  /* 0x0000004112457211 */ /* 0x000fe200078e10ff */
[----:B------:R-:W-:Y:S01]  /*5440*/  @!P3 FMUL R12, R12, 16777216 ;  /* 0x4b8000000c0cb820 */ /* 0x000fe20000400000 */
[----:B------:R-:W-:Y:S01]  /*5450*/  IMAD.MOV.U32 R132, RZ, RZ, R115 ;  /* 0x000000ffff847224 */ /* 0x000fe200078e0073 */
[----:B------:R-:W-:Y:S01]  /*5460*/  FSETP.GT.AND P2, PT, |R25|, 8.50705917302346158658e+37, PT ;  /* 0x7e8000001900780b */ /* 0x000fe20003f44200 */
[----:B------:R-:W-:Y:S02]  /*5470*/  IMAD.MOV.U32 R124, RZ, RZ, R111 ;  /* 0x000000ffff7c7224 */ /* 0x000fe400078e006f */
[----:B------:R-:W-:Y:S01]  /*5480*/  FMUL R29, R9, R77 ;  /* 0x0000004d091d7220 */ /* 0x000fe20000400000 */
[----:B------:R-:W-:-:S02]  /*5490*/  IMAD.MOV.U32 R114, RZ, RZ, R106 ;  /* 0x000000ffff727224 */ /* 0x000fc400078e006a */
[C---:B------:R-:W-:Y:S01]  /*54a0*/  FMUL R30, R9.reuse, R76 ;  /* 0x0000004c091e7220 */ /* 0x040fe20000400000 */
[----:B------:R-:W-:Y:S02]  /*54b0*/  IMAD.MOV.U32 R102, RZ, RZ, R103 ;  /* 0x000000ffff667224 */ /* 0x000fe400078e0067 */
[C---:B------:R-:W-:Y:S01]  /*54c0*/  FMUL R48, R9.reuse, R48 ;  /* 0x0000003009307220 */ /* 0x040fe20000400000 */
[----:B------:R-:W-:Y:S02]  /*54d0*/  IMAD.MOV.U32 R128, RZ, RZ, R109 ;  /* 0x000000ffff807224 */ /* 0x000fe400078e006d */
[C---:B------:R-:W-:Y:S01]  /*54e0*/  FMUL R53, R9.reuse, R72 ;  /* 0x0000004809357220 */ /* 0x040fe20000400000 */
[----:B------:R-:W-:Y:S02]  /*54f0*/  IMAD.MOV.U32 R118, RZ, RZ, R105 ;  /* 0x000000ffff767224 */ /* 0x000fe400078e0069 */
        /* <DEDUP_REMOVED lines=10> */
[----:B------:R-:W-:Y:S01]  /*55a0*/  IMAD R73, R18, 0x4, R69 ;  /* 0x0000000412497824 */ /* 0x000fe200078e0245 */
[----:B------:R-:W0:Y:S01]  /*55b0*/  MUFU.RCP R9, R12 ;  /* 0x0000000c00097308 */ /* 0x000e220000001000 */
        /* <DEDUP_REMOVED lines=16> */
[C---:B------:R-:W-:Y:S01]  /*56c0*/  FSETP.GEU.AND P1, PT, |R25|.reuse, 1.175494350822287508e-38, PT ;  /* 0x008000001900780b */ /* 0x040fe20003f2e200 */
[----:B------:R-:W-:Y:S01]  /*56d0*/  @P2 FMUL R25, R25, 0.25 ;  /* 0x3e80000019192820 */ /* 0x000fe20000400000 */
[C---:B------:R-:W-:Y:S01]  /*56e0*/  LEA R67, R18.reuse, R73, 0x2 ;  /* 0x0000004912437211 */ /* 0x040fe200078e10ff */
[----:B------:R-:W-:Y:S01]  /*56f0*/  IMAD.MOV.U32 R130, RZ, RZ, R108 ;  /* 0x000000ffff827224 */ /* 0x000fe200078e006c */
[----:B------:R-:W-:Y:S01]  /*5700*/  I2FP.F32.S32 R10, R11 ;  /* 0x0000000b000a7245 */ /* 0x000fe20000201400 */
[----:B------:R-:W-:Y:S01]  /*5710*/  @!P3 FMUL R99, R99, 16777216 ;  /* 0x4b8000006363b820 */ /* 0x000fe20000400000 */
[----:B------:R-:W-:Y:S01]  /*5720*/  LEA R71, R18, R67, 0x2 ;  /* 0x0000004312477211 */ /* 0x000fe200078e10ff */
[----:B------:R-:W-:-:S02]  /*5730*/  IMAD.MOV.U32 R108, RZ, RZ, R100 ;  /* 0x000000ffff6c7224 */ /* 0x000fc400078e0064 */
[----:B------:R-:W-:Y:S01]  /*5740*/  @!P3 FMUL R95, R95, 16777216 ;  /* 0x4b8000005f5fb820 */ /* 0x000fe20000400000 */
[----:B------:R-:W-:Y:S01]  /*5750*/  @!P3 FMUL R94, R94, 16777216 ;  /* 0x4b8000005e5eb820 */ /* 0x000fe20000400000 */
[----:B------:R-:W-:Y:S01]  /*5760*/  LEA R75, R18, R71, 0x2 ;  /* 0x00000047124b7211 */ /* 0x000fe200078e10ff */
        /* <DEDUP_REMOVED lines=13> */
[----:B------:R-:W-:-:S02]  /*5840*/  IMAD.MOV.U32 R100, RZ, RZ, R96 ;  /* 0x000000ffff647224 */ /* 0x000fc400078e0060 */
[----:B------:R-:W-:Y:S01]  /*5850*/  @!P1 FMUL R25, R25, 16777216 ;  /* 0x4b80000019199820 */ /* 0x000fe20000400000 */
[----:B------:R-:W-:Y:S01]  /*5860*/  MOV R106, R101 ;  /* 0x00000065006a7202 */ /* 0x000fe20000000f00 */
[----:B------:R-:W-:Y:S01]  /*5870*/  FFMA.FTZ R5, R10, 1.1920928955078125e-07, R5 ;  /* 0x340000000a057823 */ /* 0x000fe20000010005 */
[----:B------:R-:W-:Y:S01]  /*5880*/  MOV R96, R92 ;  /* 0x0000005c00607202 */ /* 0x000fe20000000f00 */
[----:B------:R-:W-:Y:S02]  /*5890*/  IMAD.MOV.U32 R92, RZ, RZ, R93 ;  /* 0x000000ffff5c7224 */ /* 0x000fe400078e005d */
[C---:B0-----:R-:W-:Y:S01]  /*58a0*/  FMUL R101, R9.reuse, R99 ;  /* 0x0000006309657220 */ /* 0x041fe20000400000 */
        /* <DEDUP_REMOVED lines=19> */
[----:B------:R-:W-:-:S02]  /*59e0*/  IMAD R83, R18, 0x4, R85 ;  /* 0x0000000412537824 */ /* 0x000fc400078e0255 */
[----:B------:R-:W-:Y:S01]  /*59f0*/  @P2 FMUL R108, R108, 0.25 ;  /* 0x3e8000006c6c2820 */ /* 0x000fe20000400000 */
[----:B------:R-:W-:Y:S01]  /*5a00*/  @!P1 FMUL R116, R116, 16777216 ;  /* 0x4b80000074749820 */ /* 0x000fe20000400000 */
[----:B------:R-:W-:Y:S01]  /*5a10*/  @!P1 FMUL R120, R120, 16777216 ;  /* 0x4b80000078789820 */ /* 0x000fe20000400000 */
[----:B------:R-:W-:Y:S01]  /*5a20*/  @P2 FMUL R122, R122, 0.25 ;  /* 0x3e8000007a7a2820 */ /* 0x000fe20000400000 */
[----:B------:R-:W-:Y:S01]  /*5a30*/  LEA R79, R18, R83, 0x2 ;  /* 0x00000053124f7211 */ /* 0x000fe200078e10ff */
[----:B------:R-:W-:Y:S01]  /*5a40*/  @!P1 FMUL R108, R108, 16777216 ;  /* 0x4b8000006c6c9820 */ /* 0x000fe20000400000 */
[----:B------:R-:W-:Y:S01]  /*5a50*/  F2FP.F16.F32.PACK_AB R20, R20, R81 ;  /* 0x000000511414723e */ /* 0x000fe200000000ff */
[----:B------:R-:W-:Y:S01]  /*5a60*/  @!P1 FMUL R122, R122, 16777216 ;  /* 0x4b8000007a7a9820 */ /* 0x000fe20000400000 */
[----:B------:R-:W-:Y:S02]  /*5a70*/  VIADD R45, R4, 0xc0cafb0d ;  /* 0xc0cafb0d042d7836 */ /* 0x000fe40000000000 */
[----:B------:R-:W-:Y:S01]  /*5a80*/  @P2 FMUL R106, R106, 0.25 ;  /* 0x3e8000006a6a2820 */ /* 0x000fe20000400000 */
[----:B------:R-:W-:-:S02]  /*5a90*/  IMAD R77, R18, 0x4, R79 ;  /* 0x00000004124d7824 */ /* 0x000fc400078e024f */
[----:B------:R-:W-:Y:S01]  /*5aa0*/  @P2 FMUL R118, R118, 0.25 ;  /* 0x3e80000076762820 */ /* 0x000fe20000400000 */
[----:B------:R-:W-:Y:S02]  /*5ab0*/  VIADD R49, R46, 0xc0cafb0d ;  /* 0xc0cafb0d2e317836 */ /* 0x000fe40000000000 */
[C---:B0-----:R-:W-:Y:S01]  /*5ac0*/  FMUL R12, R9.reuse, R116 ;  /* 0x00000074090c7220 */ /* 0x041fe20000400000 */
[C---:B------:R-:W-:Y:S01]  /*5ad0*/  FMUL R87, R9.reuse, R120 ;  /* 0x0000007809577220 */ /* 0x040fe20000400000 */
[----:B------:R-:W-:Y:S02]  /*5ae0*/  IMAD R89, R18, 0x4, R77 ;  /* 0x0000000412597824 */ /* 0x000fe400078e024d */
[C---:B------:R-:W-:Y:S01]  /*5af0*/  FMUL R14, R9.reuse, R108 ;  /* 0x0000006c090e7220 */ /* 0x040fe20000400000 */
[----:B------:R-:W-:Y:S01]  /*5b00*/  FMUL R91, R9, R122 ;  /* 0x0000007a095b7220 */ /* 0x000fe20000400000 */
[----:B------:R-:W-:Y:S01]  /*5b10*/  F2FP.F16.F32.PACK_AB R22, R22, R93 ;  /* 0x0000005d1616723e */ /* 0x000fe200000000ff */
[----:B------:R-:W-:Y:S01]  /*5b20*/  @P2 FMUL R97, R97, 0.25 ;  /* 0x3e80000061612820 */ /* 0x000fe20000400000 */
[----:B------:R-:W-:Y:S01]  /*5b30*/  F2FP.F16.F32.PACK_AB R12, R12, R87 ;  /* 0x000000570c0c723e */ /* 0x000fe200000000ff */
[----:B------:R-:W-:Y:S01]  /*5b40*/  @P2 FMUL R92, R92, 0.25 ;  /* 0x3e8000005c5c2820 */ /* 0x000fe20000400000 */
[----:B------:R-:W-:Y:S01]  /*5b50*/  LEA R87, R18, R89, 0x2 ;  /* 0x0000005912577211 */ /* 0x000fe200078e10ff */
[----:B------:R-:W-:Y:S01]  /*5b60*/  @!P1 FMUL R106, R106, 16777216 ;  /* 0x4b8000006a6a9820 */ /* 0x000fe20000400000 */
[----:B------:R-:W-:Y:S01]  /*5b70*/  F2FP.F16.F32.PACK_AB R14, R14, R91 ;  /* 0x0000005b0e0e723e */ /* 0x000fe200000000ff */
[----:B------:R-:W-:Y:S01]  /*5b80*/  @!P1 FMUL R118, R118, 16777216 ;  /* 0x4b80000076769820 */ /* 0x000fe20000400000 */
[----:B------:R-:W-:Y:S01]  /*5b90*/  LOP3.LUT R45, R45, 0xff800000, RZ, 0xc0, !PT ;  /* 0xff8000002d2d7812 */ /* 0x000fe200078ec0ff */
[----:B------:R-:W-:Y:S01]  /*5ba0*/  IMAD R81, R18, 0x4, R87 ;  /* 0x0000000412517824 */ /* 0x000fe200078e0257 */
[----:B------:R-:W-:Y:S01]  /*5bb0*/  LOP3.LUT R49, R49, 0xff800000, RZ, 0xc0, !PT ;  /* 0xff80000031317812 */ /* 0x000fe200078ec0ff */
[----:B------:R-:W-:Y:S01]  /*5bc0*/  @P2 FMUL R96, R96, 0.25 ;  /* 0x3e80000060602820 */ /* 0x000fe20000400000 */
[----:B------:R-:W-:Y:S01]  /*5bd0*/  @P2 FMUL R100, R100, 0.25 ;  /* 0x3e80000064642820 */ /* 0x000fe20000400000 */
[----:B------:R-:W-:Y:S01]  /*5be0*/  @P2 FMUL R128, R128, 0.25 ;  /* 0x3e80000080802820 */ /* 0x000fe20000400000 */
[----:B------:R-:W-:Y:S01]  /*5bf0*/  LEA R91, R18, R81, 0x2 ;  /* 0x00000051125b7211 */ /* 0x000fe200078e10ff */
[----:B------:R-:W-:Y:S01]  /*5c00*/  @P2 FMUL R130, R130, 0.25 ;  /* 0x3e80000082822820 */ /* 0x000fe20000400000 */
[----:B------:R-:W-:Y:S01]  /*5c10*/  @P2 FMUL R113, R113, 0.25 ;  /* 0x3e80000071712820 */ /* 0x000fe20000400000 */
[----:B------:R-:W-:Y:S01]  /*5c20*/  @P2 FMUL R112, R112, 0.25 ;  /* 0x3e80000070702820 */ /* 0x000fe20000400000 */
[----:B------:R-:W-:Y:S01]  /*5c30*/  @P2 FMUL R117, R117, 0.25 ;  /* 0x3e80000075752820 */ /* 0x000fe20000400000 */
[----:B------:R-:W-:-:S02]  /*5c40*/  IMAD R93, R18, 0x4, R91 ;  /* 0x00000004125d7824 */ /* 0x000fc400078e025b */
[----:B------:R-:W-:Y:S01]  /*5c50*/  @P2 FMUL R121, R121, 0.25 ;  /* 0x3e80000079792820 */ /* 0x000fe20000400000 */
[----:B------:R-:W-:Y:S01]  /*5c60*/  @!P1 FMUL R97, R97, 16777216 ;  /* 0x4b80000061619820 */ /* 0x000fe20000400000 */
[----:B------:R-:W-:Y:S01]  /*5c70*/  FSEL R34, RZ, -23, P4 ;  /* 0xc1b80000ff227808 */ /* 0x000fe20002000000 */
[----:B------:R-:W-:Y:S01]  /*5c80*/  IMAD R95, R18, 0x4, R93 ;  /* 0x00000004125f7824 */ /* 0x000fe200078e025d */
[----:B------:R-:W-:Y:S01]  /*5c90*/  FSEL R36, RZ, -23, P5 ;  /* 0xc1b80000ff247808 */ /* 0x000fe20002800000 */
[----:B------:R-:W-:Y:S01]  /*5ca0*/  @!P1 FMUL R92, R92, 16777216 ;  /* 0x4b8000005c5c9820 */ /* 0x000fe20000400000 */
[----:B------:R-:W-:Y:S01]  /*5cb0*/  I2FP.F32.S32 R13, R45 ;  /* 0x0000002d000d7245 */ /* 0x000fe20000201400 */
[C---:B------:R-:W-:Y:S01]  /*5cc0*/  FMUL R26, R9.reuse, R106 ;  /* 0x0000006a091a7220 */ /* 0x040fe20000400000 */
[----:B------:R-:W-:Y:S01]  /*5cd0*/  I2FP.F32.S32 R15, R49 ;  /* 0x00000031000f7245 */ /* 0x000fe20000201400 */
[----:B------:R-:W-:Y:S01]  /*5ce0*/  FMUL R47, R9, R118 ;  /* 0x00000076092f7220 */ /* 0x000fe20000400000 */
        /* <DEDUP_REMOVED lines=8> */
[----:B------:R-:W-:Y:S01]  /*5d70*/  FMUL R28, R9, R97 ;  /* 0x00000061091c7220 */ /* 0x000fe20000400000 */
[----:B------:R-:W-:Y:S01]  /*5d80*/  IMAD.SHL.U32 R8, R8, 0x4, RZ ;  /* 0x0000000408087824 */ /* 0x000fe200078e00ff */
[----:B------:R-:W-:Y:S01]  /*5d90*/  LEA R97, R18, R95, 0x2 ;  /* 0x0000005f12617211 */ /* 0x000fe200078e10ff */
[----:B------:R-:W-:Y:S01]  /*5da0*/  FFMA.FTZ R34, R13, 1.1920928955078125e-07, R34 ;  /* 0x340000000d227823 */ /* 0x000fe20000010022 */
[----:B------:R-:W-:Y:S01]  /*5db0*/  FFMA.FTZ R36, R15, 1.1920928955078125e-07, R36 ;  /* 0x340000000f247823 */ /* 0x000fe20000010024 */
        /* <DEDUP_REMOVED lines=9> */
[----:B------:R-:W-:Y:S01]  /*5e50*/  F2FP.F16.F32.PACK_AB R26, R26, R47 ;  /* 0x0000002f1a1a723e */ /* 0x000fe200000000ff */
[----:B------:R-:W-:Y:S01]  /*5e60*/  IMAD.IADD R45, R4, 0x1, -R45 ;  /* 0x00000001042d7824 */ /* 0x000fe200078e0a2d */
[----:B------:R-:W-:Y:S01]  /*5e70*/  LOP3.LUT R47, R8, 0x70, RZ, 0xc0, !PT ;  /* 0x00000070082f7812 */ /* 0x000fe200078ec0ff */
[----:B------:R-:W0:Y:S01]  /*5e80*/  LDC.64 R176, c[0x0][0x228] ;  /* 0x00008a00ffb07b82 */ /* 0x000e220000000a00 */
[----:B------:R-:W-:Y:S01]  /*5e90*/  F2FP.F16.F32.PACK_AB R9, R78, R99 ;  /* 0x000000634e09723e */ /* 0x000fe200000000ff */
[----:B------:R-:W-:Y:S01]  /*5ea0*/  IMAD R99, R18, 0x4, R97 ;  /* 0x0000000412637824 */ /* 0x000fe200078e0261 */
[----:B------:R-:W-:Y:S01]  /*5eb0*/  F2FP.F16.F32.PACK_AB R27, R27, R28 ;  /* 0x0000001c1b1b723e */ /* 0x000fe200000000ff */
[----:B------:R-:W-:Y:S01]  /*5ec0*/  IMAD.IADD R28, R2, 0x1, -R11 ;  /* 0x00000001021c7824 */ /* 0x000fe200078e0a0b */
[----:B------:R-:W-:Y:S01]  /*5ed0*/  F2FP.F16.F32.PACK_AB R13, R13, R112 ;  /* 0x000000700d0d723e */ /* 0x000fe200000000ff */
[----:B------:R-:W-:Y:S01]  /*5ee0*/  FADD R45, R45, -1 ;  /* 0xbf8000002d2d7421 */ /* 0x000fe20000000000 */
[----:B------:R-:W-:Y:S01]  /*5ef0*/  F2FP.F16.F32.PACK_AB R15, R15, R74 ;  /* 0x0000004a0f0f723e */ /* 0x000fe200000000ff */
[----:B------:R-:W-:Y:S01]  /*5f00*/  ULDC.64 UR4, c[0x0][0x270] ;  /* 0x00009c0000047ab9 */ /* 0x000fe20000000a00 */
[----:B------:R-:W-:Y:S01]  /*5f10*/  LOP3.LUT R86, R86, R47, RZ, 0x3c, !PT ;  /* 0x0000002f56567212 */ /* 0x000fe200078e3cff */
[----:B------:R-:W-:Y:S01]  /*5f20*/  BAR.SYNC.DEFER_BLOCKING 0x0 ;  /* 0x0000000000007b1d */ /* 0x000fe20000010000 */
[----:B------:R-:W-:Y:S01]  /*5f30*/  F2FP.F16.F32.PACK_AB R11, R72, R101 ;  /* 0x00000065480b723e */ /* 0x000fe200000000ff */
[----:B------:R-:W-:Y:S01]  /*5f40*/  IMAD.MOV.U32 R72, RZ, RZ, 0x3dc6b27f ;  /* 0x3dc6b27fff487424 */ /* 0x000fe200078e00ff */
[----:B------:R-:W-:Y:S01]  /*5f50*/  LEA R101, R18, R99, 0x2 ;  /* 0x0000006312657211 */ /* 0x000fe200078e10ff */
[----:B------:R-:W-:Y:S01]  /*5f60*/  UIMAD UR4, UR7, UR4, URZ ;  /* 0x00000004070472a4 */ /* 0x000fe2000f8e023f */
[----:B------:R-:W-:-:S02]  /*5f70*/  F2FP.F16.F32.PACK_AB R21, R21, R80 ;  /* 0x000000501515723e */ /* 0x000fc400000000ff */
[----:B------:R-:W-:Y:S01]  /*5f80*/  F2FP.F16.F32.PACK_AB R23, R23, R10 ;  /* 0x0000000a1717723e */ /* 0x000fe200000000ff */
[----:B------:R-:W-:Y:S01]  /*5f90*/  USHF.L.U32 UR8, UR4, 0x1, URZ ;  /* 0x0000000104087899 */ /* 0x000fe2000800063f */
[----:B------:R-:W-:Y:S02]  /*5fa0*/  F2FP.F16.F32.PACK_AB R24, R24, R121 ;  /* 0x000000791818723e */ /* 0x000fe400000000ff */
[----:B------:R-:W-:Y:S02]  /*5fb0*/  F2FP.F16.F32.PACK_AB R25, R25, R82 ;  /* 0x000000521919723e */ /* 0x000fe400000000ff */
[----:B------:R-:W-:Y:S02]  /*5fc0*/  F2FP.F16.F32.PACK_AB R8, R84, R135 ;  /* 0x000000875408723e */ /* 0x000fe400000000ff */
[----:B------:R-:W-:Y:S02]  /*5fd0*/  F2FP.F16.F32.PACK_AB R10, R76, R133 ;  /* 0x000000854c0a723e */ /* 0x000fe400000000ff */
[----:B------:R-:W-:-:S02]  /*5fe0*/  F2FP.F16.F32.PACK_AB R31, R31, R44 ;  /* 0x0000002c1f1f723e */ /* 0x000fc400000000ff */
[C---:B------:R-:W-:Y:S02]  /*5ff0*/  IADD3 R38, R3.reuse, -R38, RZ ;  /* 0x8000002603267210 */ /* 0x040fe40007ffe0ff */
[----:B------:R-:W-:Y:S02]  /*6000*/  IADD3 R49, R46, -R49, RZ ;  /* 0x800000312e317210 */ /* 0x000fe40007ffe0ff */
[----:B------:R-:W-:Y:S01]  /*6010*/  ISETP.GE.U32.AND P6, PT, R3, 0x7f800000, PT ;  /* 0x7f8000000300780c */ /* 0x000fe20003fc6070 */
[----:B------:R1:W-:Y:S01]  /*6020*/  STS.128 [R86+UR6], R12 ;  /* 0x0000000c56007988 */ /* 0x0003e20008000c06 */
[----:B------:R-:W-:Y:S01]  /*6030*/  FADD R38, R38, -1 ;  /* 0xbf80000026267421 */ /* 0x000fe20000000000 */
[----:B------:R-:W-:Y:S01]  /*6040*/  FADD R49, R49, -1 ;  /* 0xbf80000031317421 */ /* 0x000fe20000000000 */
[----:B------:R-:W-:Y:S01]  /*6050*/  ISETP.GE.U32.AND P1, PT, R2, 0x7f800000, PT ;  /* 0x7f8000000200780c */ /* 0x000fe20003f26070 */
[----:B------:R2:W-:Y:S01]  /*6060*/  STS.128 [R86+UR6+0x80], R20 ;  /* 0x0000801456007988 */ /* 0x0005e20008000c06 */
[----:B------:R-:W-:-:S02]  /*6070*/  ISETP.GE.U32.AND P4, PT, R4, 0x7f800000, PT ;  /* 0x7f8000000400780c */ /* 0x000fc40003f86070 */
[----:B------:R-:W-:Y:S01]  /*6080*/  FSETP.NEU.AND P2, PT, R3, RZ, PT ;  /* 0x000000ff0300720b */ /* 0x000fe20003f4d000 */
[----:B------:R3:W-:Y:S01]  /*6090*/  STS.128 [R86+UR6+0x200], R24 ;  /* 0x0002001856007988 */ /* 0x0007e20008000c06 */
[----:B------:R-:W-:Y:S02]  /*60a0*/  FSETP.NEU.AND P3, PT, R2, RZ, PT ;  /* 0x000000ff0200720b */ /* 0x000fe40003f6d000 */
[----:B------:R-:W-:Y:S01]  /*60b0*/  ISETP.GE.U32.AND P5, PT, R46, 0x7f800000, PT ;  /* 0x7f8000002e00780c */ /* 0x000fe20003fa6070 */
[----:B------:R4:W-:Y:S01]  /*60c0*/  STS.128 [R86+UR6+0x280], R8 ;  /* 0x0002800856007988 */ /* 0x0009e20008000c06 */
[----:B------:R-:W-:Y:S02]  /*60d0*/  LOP3.LUT R158, R6, 0x40, RZ, 0x3c, !PT ;  /* 0x00000040069e7812 */ /* 0x000fe400078e3cff */
[----:B-1----:R-:W-:Y:S01]  /*60e0*/  F2FP.F16.F32.PACK_AB R12, R40, R103 ;  /* 0x00000067280c723e */ /* 0x002fe200000000ff */
[----:B------:R-:W-:Y:S02]  /*60f0*/  IMAD R103, R18, 0x4, R101 ;  /* 0x0000000412677824 */ /* 0x000fe400078e0265 */
[----:B------:R-:W-:Y:S01]  /*6100*/  FADD R40, R28, -1 ;  /* 0xbf8000001c287421 */ /* 0x000fe20000000000 */
[----:B------:R-:W-:-:S02]  /*6110*/  F2FP.F16.F32.PACK_AB R13, R64, R105 ;  /* 0x00000069400d723e */ /* 0x000fc400000000ff */
[----:B------:R-:W-:Y:S01]  /*6120*/  F2FP.F16.F32.PACK_AB R14, R56, R107 ;  /* 0x0000006b380e723e */ /* 0x000fe200000000ff */
[----:B------:R-:W-:Y:S01]  /*6130*/  FFMA.FTZ R15, R40, R72, -0.16845393180847167969 ;  /* 0xbe2c7f30280f7423 */ /* 0x000fe20000010048 */
[----:B------:R-:W-:Y:S02]  /*6140*/  LEA R105, R18, R103, 0x2 ;  /* 0x0000006712697211 */ /* 0x000fe400078e10ff */
[----:B--2---:R-:W-:Y:S01]  /*6150*/  F2FP.F16.F32.PACK_AB R22, R54, R109 ;  /* 0x0000006d3616723e */ /* 0x004fe200000000ff */
[----:B------:R-:W-:Y:S01]  /*6160*/  FFMA.FTZ R23, R40, R15, 0.1716887056827545166 ;  /* 0x3e2fcf2a28177423 */ /* 0x000fe2000001000f */
[----:B------:R-:W-:Y:S01]  /*6170*/  F2FP.F16.F32.PACK_AB R21, R62, R111 ;  /* 0x0000006f3e15723e */ /* 0x000fe200000000ff */
[----:B------:R-:W-:Y:S01]  /*6180*/  IMAD R107, R18, 0x4, R105 ;  /* 0x00000004126b7824 */ /* 0x000fe200078e0269 */
[----:B------:R-:W-:Y:S01]  /*6190*/  F2FP.F16.F32.PACK_AB R20, R70, R115 ;  /* 0x000000734614723e */ /* 0x000fe200000000ff */
[----:B---3--:R-:W-:Y:S01]  /*61a0*/  FFMA.FTZ R25, R40, R23, -0.17900948226451873779 ;  /* 0xbe374e4328197423 */ /* 0x008fe20000010017 */
[----:B------:R-:W-:Y:S01]  /*61b0*/  F2FP.F16.F32.PACK_AB R15, R30, R53 ;  /* 0x000000351e0f723e */ /* 0x000fe200000000ff */
[----:B------:R-:W-:Y:S01]  /*61c0*/  IMAD R109, R18, 0x4, R107 ;  /* 0x00000004126d7824 */ /* 0x000fe200078e026b */
[----:B------:R-:W-:Y:S01]  /*61d0*/  F2FP.F16.F32.PACK_AB R23, R29, R48 ;  /* 0x000000301d17723e */ /* 0x000fe200000000ff */
[----:B------:R-:W-:Y:S01]  /*61e0*/  FFMA.FTZ R25, R40, R25, 0.20512372255325317383 ;  /* 0x3e520bf428197423 */ /* 0x000fe20000010019 */
[----:B------:R-:W-:Y:S01]  /*61f0*/  F2FP.F16.F32.PACK_AB R24, R68, R131 ;  /* 0x000000834418723e */ /* 0x000fe200000000ff */
[----:B------:R1:W-:Y:S01]  /*6200*/  STS.128 [R86+UR6+0x100], R12 ;  /* 0x0001000c56007988 */ /* 0x0003e20008000c06 */
[----:B------:R-:W-:Y:S01]  /*6210*/  LEA R111, R18, R109, 0x2 ;  /* 0x0000006d126f7211 */ /* 0x000fe200078e10ff */
[----:B------:R-:W-:Y:S01]  /*6220*/  FFMA.FTZ R25, R40, R25, -0.24046532809734344482 ;  /* 0xbe763c8b28197423 */ /* 0x000fe20000010019 */
[----:B------:R-:W-:Y:S01]  /*6230*/  F2FP.F16.F32.PACK_AB R26, R52, R123 ;  /* 0x0000007b341a723e */ /* 0x000fe200000000ff */
[----:B------:R2:W-:Y:S01]  /*6240*/  STS.128 [R86+UR6+0x300], R20 ;  /* 0x0003001456007988 */ /* 0x0005e20008000c06 */
[----:B------:R-:W-:Y:S01]  /*6250*/  F2FP.F16.F32.PACK_AB R28, R66, R129 ;  /* 0x00000081421c723e */ /* 0x000fe200000000ff */
[----:B------:R-:W-:-:S02]  /*6260*/  IMAD R115, R18, 0x4, R111 ;  /* 0x0000000412737824 */ /* 0x000fc400078e026f */
[----:B------:R-:W-:Y:S01]  /*6270*/  FFMA.FTZ R27, R40, R25, 0.28857114911079406738 ;  /* 0x3e93bf99281b7423 */ /* 0x000fe20000010019 */
[----:B------:R-:W-:Y:S01]  /*6280*/  F2FP.F16.F32.PACK_AB R25, R60, R127 ;  /* 0x0000007f3c19723e */ /* 0x000fe200000000ff */
[CC--:B----4-:R-:W-:Y:S01]  /*6290*/  FFMA.FTZ R8, R45.reuse, R72.reuse, -0.16845393180847167969 ;  /* 0xbe2c7f302d087423 */ /* 0x0d0fe20000010048 */
[----:B------:R-:W-:Y:S02]  /*62a0*/  IMAD R121, R18, 0x4, R115 ;  /* 0x0000000412797824 */ /* 0x000fe400078e0273 */
[----:B------:R-:W-:Y:S01]  /*62b0*/  FFMA.FTZ R27, R40, R27, -0.36067417263984680176 ;  /* 0xbeb8aa49281b7423 */ /* 0x000fe2000001001b */
[----:B------:R-:W-:Y:S01]  /*62c0*/  F2FP.F16.F32.PACK_AB R29, R58, R125 ;  /* 0x0000007d3a1d723e */ /* 0x000fe200000000ff */
[----:B------:R-:W-:Y:S01]  /*62d0*/  FFMA.FTZ R11, R38, R72, -0.16845393180847167969 ;  /* 0xbe2c7f30260b7423 */ /* 0x000fe20000010048 */
[----:B------:R-:W-:Y:S01]  /*62e0*/  F2FP.F16.F32.PACK_AB R30, R50, R119 ;  /* 0x00000077321e723e */ /* 0x000fe200000000ff */
[----:B------:R-:W-:Y:S01]  /*62f0*/  FFMA.FTZ R9, R40, R27, 0.48089820146560668945 ;  /* 0x3ef6384a28097423 */ /* 0x000fe2000001001b */
[----:B-1----:R-:W-:Y:S01]  /*6300*/  LEA R13, R18, R121, 0x2 ;  /* 0x00000079120d7211 */ /* 0x002fe200078e10ff */
[----:B------:R-:W-:Y:S01]  /*6310*/  FFMA.FTZ R8, R45, R8, 0.1716887056827545166 ;  /* 0x3e2fcf2a2d087423 */ /* 0x000fe20000010008 */
[----:B------:R-:W-:Y:S01]  /*6320*/  F2FP.F16.F32.PACK_AB R27, R42, R51 ;  /* 0x000000332a1b723e */ /* 0x000fe200000000ff */
[----:B------:R-:W-:Y:S01]  /*6330*/  FFMA.FTZ R9, R40, R9, -0.72134751081466674805 ;  /* 0xbf38aa3b28097423 */ /* 0x000fe20000010009 */
[----:B------:R-:W-:Y:S01]  /*6340*/  STS.128 [R86+UR6+0x380], R28 ;  /* 0x0003801c56007988 */ /* 0x000fe20008000c06 */
[----:B------:R-:W-:-:S02]  /*6350*/  IMAD R15, R18, 0x4, R13 ;  /* 0x00000004120f7824 */ /* 0x000fc400078e020d */
[----:B------:R-:W-:Y:S01]  /*6360*/  FFMA.FTZ R11, R38, R11, 0.1716887056827545166 ;  /* 0x3e2fcf2a260b7423 */ /* 0x000fe2000001000b */
[----:B------:R-:W-:Y:S01]  /*6370*/  FMUL R9, R40, R9 ;  /* 0x0000000928097220 */ /* 0x000fe20000400000 */
[----:B------:R1:W-:Y:S01]  /*6380*/  STS.128 [R86+UR6+0x180], R24 ;  /* 0x0001801856007988 */ /* 0x0003e20008000c06 */
[----:B--2---:R-:W-:Y:S02]  /*6390*/  IMAD R21, R18, 0x4, R15 ;  /* 0x0000000412157824 */ /* 0x004fe400078e020f */
[C---:B------:R-:W-:Y:S01]  /*63a0*/  FFMA.FTZ R8, R45.reuse, R8, -0.17900948226451873779 ;  /* 0xbe374e432d087423 */ /* 0x040fe20000010008 */
[----:B------:R-:W-:Y:S01]  /*63b0*/  FMUL R9, R40, R9 ;  /* 0x0000000928097220 */ /* 0x000fe20000400000 */
[----:B------:R-:W-:Y:S01]  /*63c0*/  FFMA.FTZ R11, R38, R11, -0.17900948226451873779 ;  /* 0xbe374e43260b7423 */ /* 0x000fe2000001000b */
[----:B------:R-:W-:Y:S02]  /*63d0*/  IMAD R23, R18, 0x4, R21 ;  /* 0x0000000412177824 */ /* 0x000fe400078e0215 */
[----:B------:R-:W-:Y:S01]  /*63e0*/  FFMA.FTZ R8, R45, R8, 0.20512372255325317383 ;  /* 0x3e520bf42d087423 */ /* 0x000fe20000010008 */
[----:B------:R-:W-:Y:S01]  /*63f0*/  FFMA.FTZ R40, R40, 1.4426950216293334961, R9 ;  /* 0x3fb8aa3b28287823 */ /* 0x000fe20000010009 */
[----:B------:R-:W-:Y:S01]  /*6400*/  FFMA.FTZ R11, R38, R11, 0.20512372255325317383 ;  /* 0x3e520bf4260b7423 */ /* 0x000fe2000001000b */
[----:B------:R-:W-:-:S02]  /*6410*/  IMAD R9, R18, 0x4, R23 ;  /* 0x0000000412097824 */ /* 0x000fc400078e0217 */
[----:B------:R-:W-:Y:S01]  /*6420*/  FFMA.FTZ R8, R45, R8, -0.24046532809734344482 ;  /* 0xbe763c8b2d087423 */ /* 0x000fe20000010008 */
[----:B------:R-:W-:Y:S01]  /*6430*/  FFMA.FTZ R10, R49, R72, -0.16845393180847167969 ;  /* 0xbe2c7f30310a7423 */ /* 0x000fe20000010048 */
[----:B------:R-:W-:Y:S01]  /*6440*/  FFMA.FTZ R11, R38, R11, -0.24046532809734344482 ;  /* 0xbe763c8b260b7423 */ /* 0x000fe2000001000b */
[----:B------:R-:W-:Y:S01]  /*6450*/  FADD R112, R5, R40 ;  /* 0x0000002805707221 */ /* 0x000fe20000000000 */
[----:B------:R-:W-:Y:S01]  /*6460*/  FFMA.FTZ R8, R45, R8, 0.28857114911079406738 ;  /* 0x3e93bf992d087423 */ /* 0x000fe20000010008 */
[----:B------:R-:W-:Y:S01]  /*6470*/  FFMA.FTZ R10, R49, R10, 0.1716887056827545166 ;  /* 0x3e2fcf2a310a7423 */ /* 0x000fe2000001000a */
[----:B-1----:R-:W-:Y:S02]  /*6480*/  IMAD R25, R18, 0x4, R9 ;  /* 0x0000000412197824 */ /* 0x002fe400078e0209 */
[----:B------:R-:W-:Y:S01]  /*6490*/  FFMA.FTZ R11, R38, R11, 0.28857114911079406738 ;  /* 0x3e93bf99260b7423 */ /* 0x000fe2000001000b */
[----:B------:R-:W-:Y:S01]  /*64a0*/  FFMA.FTZ R8, R45, R8, -0.36067417263984680176 ;  /* 0xbeb8aa492d087423 */ /* 0x000fe20000010008 */
[----:B------:R-:W-:Y:S01]  /*64b0*/  FFMA.FTZ R10, R49, R10, -0.17900948226451873779 ;  /* 0xbe374e43310a7423 */ /* 0x000fe2000001000a */
[----:B------:R-:W-:Y:S01]  /*64c0*/  @P1 IMAD.MOV.U32 R5, RZ, RZ, 0x7f800000 ;  /* 0x7f800000ff051424 */ /* 0x000fe200078e00ff */
[----:B------:R-:W-:Y:S01]  /*64d0*/  LEA R27, R18, R25, 0x2 ;  /* 0x00000019121b7211 */ /* 0x000fe200078e10ff */
[----:B------:R-:W-:Y:S01]  /*64e0*/  FFMA.FTZ R11, R38, R11, -0.36067417263984680176 ;  /* 0xbeb8aa49260b7423 */ /* 0x000fe2000001000b */
[----:B------:R-:W-:Y:S01]  /*64f0*/  FFMA.FTZ R8, R45, R8, 0.48089820146560668945 ;  /* 0x3ef6384a2d087423 */ /* 0x000fe20000010008 */
[----:B------:R-:W-:Y:S01]  /*6500*/  FFMA.FTZ R10, R49, R10, 0.20512372255325317383 ;  /* 0x3e520bf4310a7423 */ /* 0x000fe2000001000a */
[----:B------:R-:W-:Y:S01]  /*6510*/  @P1 FFMA.FTZ R112, R2, R5, +INF ;  /* 0x7f80000002701423 */ /* 0x000fe20000010005 */
[----:B------:R-:W-:-:S02]  /*6520*/  IMAD R29, R18, 0x4, R27 ;  /* 0x00000004121d7824 */ /* 0x000fc400078e021b */
[----:B------:R-:W-:Y:S01]  /*6530*/  FFMA.FTZ R11, R38, R11, 0.48089820146560668945 ;  /* 0x3ef6384a260b7423 */ /* 0x000fe2000001000b */
[----:B------:R-:W-:Y:S01]  /*6540*/  FFMA.FTZ R8, R45, R8, -0.72134751081466674805 ;  /* 0xbf38aa3b2d087423 */ /* 0x000fe20000010008 */
[----:B------:R-:W-:Y:S01]  /*6550*/  FFMA.FTZ R10, R49, R10, -0.24046532809734344482 ;  /* 0xbe763c8b310a7423 */ /* 0x000fe2000001000a */
[----:B------:R-:W-:Y:S02]  /*6560*/  IMAD R31, R18, 0x4, R29 ;  /* 0x00000004121f7824 */ /* 0x000fe400078e021d */
[----:B------:R-:W-:Y:S01]  /*6570*/  FFMA.FTZ R11, R38, R11, -0.72134751081466674805 ;  /* 0xbf38aa3b260b7423 */ /* 0x000fe2000001000b */
[----:B------:R-:W-:Y:S01]  /*6580*/  FMUL R8, R45, R8 ;  /* 0x000000082d087220 */ /* 0x000fe20000400000 */
[----:B------:R-:W-:Y:S01]  /*6590*/  FFMA.FTZ R10, R49, R10, 0.28857114911079406738 ;  /* 0x3e93bf99310a7423 */ /* 0x000fe2000001000a */
[----:B------:R-:W-:Y:S01]  /*65a0*/  IMAD R2, R0, UR5, RZ ;  /* 0x0000000500027c24 */ /* 0x000fe2000f8e02ff */
[----:B------:R-:W-:Y:S01]  /*65b0*/  LEA R141, R18, R31, 0x2 ;  /* 0x0000001f128d7211 */ /* 0x000fe200078e10ff */
[----:B------:R-:W-:Y:S01]  /*65c0*/  FMUL R11, R38, R11 ;  /* 0x0000000b260b7220 */ /* 0x000fe20000400000 */
[----:B------:R-:W-:Y:S01]  /*65d0*/  FMUL R8, R45, R8 ;  /* 0x000000082d087220 */ /* 0x000fe20000400000 */
[----:B------:R-:W-:Y:S01]  /*65e0*/  FFMA.FTZ R10, R49, R10, -0.36067417263984680176 ;  /* 0xbeb8aa49310a7423 */ /* 0x000fe2000001000a */
[----:B------:R-:W-:Y:S01]  /*65f0*/  UIMAD.WIDE UR4, UR4, 0x2, URZ ;  /* 0x00000002040478a5 */ /* 0x000fe2000f8e023f */
[----:B------:R-:W-:-:S02]  /*6600*/  IMAD R143, R18, 0x4, R141 ;  /* 0x00000004128f7824 */ /* 0x000fc400078e028d */
[----:B------:R-:W-:Y:S01]  /*6610*/  FMUL R11, R38, R11 ;  /* 0x0000000b260b7220 */ /* 0x000fe20000400000 */
[----:B------:R-:W-:Y:S01]  /*6620*/  FFMA.FTZ R45, R45, 1.4426950216293334961, R8 ;  /* 0x3fb8aa3b2d2d7823 */ /* 0x000fe20000010008 */
[----:B------:R-:W-:Y:S01]  /*6630*/  @P6 MOV R8, 0x7f800000 ;  /* 0x7f80000000086802 */ /* 0x000fe20000000f00 */
[----:B------:R-:W-:Y:S02]  /*6640*/  IMAD R145, R18, 0x4, R143 ;  /* 0x0000000412917824 */ /* 0x000fe400078e028f */
[----:B------:R-:W-:Y:S01]  /*6650*/  FFMA.FTZ R11, R38, 1.4426950216293334961, R11 ;  /* 0x3fb8aa3b260b7823 */ /* 0x000fe2000001000b */
[----:B------:R-:W-:Y:S01]  /*6660*/  FFMA.FTZ R10, R49, R10, 0.48089820146560668945 ;  /* 0x3ef6384a310a7423 */ /* 0x000fe2000001000a */
[----:B------:R-:W-:Y:S01]  /*6670*/  FADD R116, R34, R45 ;  /* 0x0000002d22747221 */ /* 0x000fe20000000000 */
[----:B------:R-:W-:Y:S01]  /*6680*/  @P5 MOV R5, 0x7f800000 ;  /* 0x7f80000000055802 */ /* 0x000fe20000000f00 */
[----:B------:R-:W-:Y:S01]  /*6690*/  FADD R113, R32, R11 ;  /* 0x0000000b20717221 */ /* 0x000fe20000000000 */
[----:B------:R-:W-:Y:S01]  /*66a0*/  LEA R147, R18, R145, 0x2 ;  /* 0x0000009112937211 */ /* 0x000fe200078e10ff */
[----:B------:R-:W-:Y:S01]  /*66b0*/  @P6 FFMA.FTZ R113, R3, R8, +INF ;  /* 0x7f80000003716423 */ /* 0x000fe20000010008 */
[----:B------:R-:W-:-:S02]  /*66c0*/  @P4 IMAD.MOV.U32 R3, RZ, RZ, 0x7f800000 ;  /* 0x7f800000ff034424 */ /* 0x000fc400078e00ff */
[C---:B------:R-:W-:Y:S01]  /*66d0*/  FFMA.FTZ R10, R49.reuse, R10, -0.72134751081466674805 ;  /* 0xbf38aa3b310a7423 */ /* 0x040fe2000001000a */
[----:B------:R-:W-:Y:S01]  /*66e0*/  BAR.SYNC.DEFER_BLOCKING 0x0 ;  /* 0x0000000000007b1d */ /* 0x000fe20000010000 */
[----:B------:R-:W-:Y:S02]  /*66f0*/  IMAD R151, R18, 0x4, R147 ;  /* 0x0000000412977824 */ /* 0x000fe400078e0293 */
[----:B------:R-:W-:Y:S01]  /*6700*/  @P4 FFMA.FTZ R116, R4, R3, +INF ;  /* 0x7f80000004744423 */ /* 0x000fe20000010003 */
[----:B------:R-:W-:Y:S02]  /*6710*/  IMAD.SHL.U32 R3, R2, 0x2, RZ ;  /* 0x0000000202037824 */ /* 0x000fe400078e00ff */
[----:B------:R-:W-:Y:S01]  /*6720*/  FMUL R10, R49, R10 ;  /* 0x0000000a310a7220 */ /* 0x000fe20000400000 */
[----:B------:R-:W-:Y:S01]  /*6730*/  IMAD R119, R18, 0x4, R151 ;  /* 0x0000000412777824 */ /* 0x000fe200078e0297 */
[----:B------:R-:W-:Y:S01]  /*6740*/  FSETP.NEU.AND P1, PT, R4, RZ, PT ;  /* 0x000000ff0400720b */ /* 0x000fe20003f2d000 */
[----:B------:R-:W-:-:S04]  /*6750*/  IMAD.HI R2, R2, 0x2, RZ ;  /* 0x0000000202027827 */ /* 0x000fc800078e02ff */
[----:B------:R-:W-:Y:S01]  /*6760*/  FMUL R10, R49, R10 ;  /* 0x0000000a310a7220 */ /* 0x000fe20000400000 */
[----:B0-----:R-:W-:Y:S01]  /*6770*/  IADD3 R176, P4, P6, R3, UR8, R176 ;  /* 0x0000000803b07c10 */ /* 0x001fe2000fe9e0b0 */
[----:B------:R-:W-:Y:S01]  /*6780*/  ULDC UR4, c[0x0][0x27c] ;  /* 0x00009f0000047ab9 */ /* 0x000fe20000000800 */
[----:B------:R-:W-:Y:S01]  /*6790*/  LEA R153, R18, R119, 0x2 ;  /* 0x0000007712997211 */ /* 0x000fe200078e10ff */
[----:B------:R-:W-:Y:S01]  /*67a0*/  FFMA.FTZ R49, R49, 1.4426950216293334961, R10 ;  /* 0x3fb8aa3b31317823 */ /* 0x000fe2000001000a */
[----:B------:R-:W-:Y:S01]  /*67b0*/  IADD3.X R178, R2, UR5, R177, P4, P6 ;  /* 0x0000000502b27c10 */ /* 0x000fe2000a7ec4b1 */
[----:B------:R-:W-:Y:S01]  /*67c0*/  UIMAD UR4, UR7, UR4, URZ ;  /* 0x00000004070472a4 */ /* 0x000fe2000f8e023f */
[C---:B------:R-:W-:Y:S01]  /*67d0*/  LEA R2, P4, R19.reuse, R176, 0x1 ;  /* 0x000000b013027211 */ /* 0x040fe200078808ff */
[----:B------:R-:W-:Y:S02]  /*67e0*/  IMAD R155, R18, 0x4, R153 ;  /* 0x00000004129b7824 */ /* 0x000fe400078e0299 */
[----:B------:R-:W-:Y:S01]  /*67f0*/  FADD R117, R36, R49 ;  /* 0x0000003124757221 */ /* 0x000fe20000000000 */
[----:B------:R-:W-:Y:S01]  /*6800*/  @P5 FFMA.FTZ R117, R46, R5, +INF ;  /* 0x7f8000002e755423 */ /* 0x000fe20000010005 */
[----:B------:R-:W-:Y:S01]  /*6810*/  LEA.HI.X.SX32 R3, R19, R178, 0x1, P4 ;  /* 0x000000b213037211 */ /* 0x000fe200020f0eff */
[C---:B------:R-:W-:Y:S01]  /*6820*/  IMAD R157, R18.reuse, 0x4, R155 ;  /* 0x00000004129d7824 */ /* 0x040fe200078e029b */
[-C--:B------:R-:W-:Y:S01]  /*6830*/  LEA R4, P5, R35, R176.reuse, 0x1 ;  /* 0x000000b023047211 */ /* 0x080fe200078a08ff */
[----:B------:R-:W-:Y:S01]  /*6840*/  USHF.L.U32 UR7, UR4, 0x2, URZ ;  /* 0x0000000204077899 */ /* 0x000fe2000800063f */
[----:B------:R-:W-:Y:S01]  /*6850*/  LEA R44, P4, R37, R176, 0x1 ;  /* 0x000000b0252c7211 */ /* 0x000fe200078808ff */
[----:B------:R-:W-:Y:S01]  /*6860*/  UIMAD.WIDE UR4, UR4, 0x4, URZ ;  /* 0x00000004040478a5 */ /* 0x000fe2000f8e023f */
[----:B------:R-:W-:-:S02]  /*6870*/  LEA R159, R18, R157, 0x2 ;  /* 0x0000009d129f7211 */ /* 0x000fc400078e10ff */
[----:B------:R-:W-:Y:S02]  /*6880*/  LEA.HI.X.SX32 R5, R35, R178, 0x1, P5 ;  /* 0x000000b223057211 */ /* 0x000fe400028f0eff */
[----:B------:R-:W-:Y:S01]  /*6890*/  LEA R50, P5, R41, R176, 0x1 ;  /* 0x000000b029327211 */ /* 0x000fe200078a08ff */
[C---:B------:R-:W-:Y:S01]  /*68a0*/  IMAD R163, R18.reuse, 0x4, R159 ;  /* 0x0000000412a37824 */ /* 0x040fe200078e029f */
[----:B------:R-:W-:Y:S02]  /*68b0*/  LEA.HI.X.SX32 R45, R37, R178, 0x1, P4 ;  /* 0x000000b2252d7211 */ /* 0x000fe400020f0eff */
[----:B------:R-:W-:Y:S01]  /*68c0*/  LEA R52, P4, R43, R176, 0x1 ;  /* 0x000000b02b347211 */ /* 0x000fe200078808ff */
[----:B------:R-:W-:Y:S01]  /*68d0*/  IMAD R165, R18, 0x4, R163 ;  /* 0x0000000412a57824 */ /* 0x000fe200078e02a3 */
[----:B------:R-:W-:Y:S02]  /*68e0*/  LEA.HI.X.SX32 R51, R41, R178, 0x1, P5 ;  /* 0x000000b229337211 */ /* 0x000fe400028f0eff */
[----:B------:R-:W-:-:S02]  /*68f0*/  LEA R56, P5, R57, R176, 0x1 ;  /* 0x000000b039387211 */ /* 0x000fc400078a08ff */
[C---:B------:R-:W-:Y:S02]  /*6900*/  LEA R169, R18.reuse, R165, 0x2 ;  /* 0x000000a512a97211 */ /* 0x040fe400078e10ff */
[----:B------:R-:W-:Y:S02]  /*6910*/  LEA.HI.X.SX32 R53, R43, R178, 0x1, P4 ;  /* 0x000000b22b357211 */ /* 0x000fe400020f0eff */
[----:B------:R-:W-:Y:S01]  /*6920*/  LEA R58, P4, R59, R176, 0x1 ;  /* 0x000000b03b3a7211 */ /* 0x000fe200078808ff */
[C---:B------:R-:W-:Y:S01]  /*6930*/  IMAD R171, R18.reuse, 0x4, R169 ;  /* 0x0000000412ab7824 */ /* 0x040fe200078e02a9 */
[----:B------:R-:W-:Y:S01]  /*6940*/  LEA.HI.X.SX32 R57, R57, R178, 0x1, P5 ;  /* 0x000000b239397211 */ /* 0x000fe200028f0eff */
[----:B------:R-:W-:Y:S01]  /*6950*/  LDS.128 R40, [R158+UR6+0xc00] ;  /* 0x000c00069e287984 */ /* 0x000fe20008000c00 */
[----:B------:R-:W-:Y:S01]  /*6960*/  LEA R62, P5, R63, R176, 0x1 ;  /* 0x000000b03f3e7211 */ /* 0x000fe200078a08ff */
[----:B------:R-:W-:Y:S01]  /*6970*/  IMAD R173, R18, 0x4, R171 ;  /* 0x0000000412ad7824 */ /* 0x000fe200078e02ab */
[----:B------:R-:W-:-:S02]  /*6980*/  LEA.HI.X.SX32 R59, R59, R178, 0x1, P4 ;  /* 0x000000b23b3b7211 */ /* 0x000fc400020f0eff */
[----:B------:R-:W-:Y:S01]  /*6990*/  LEA R64, P4, R65, R176, 0x1 ;  /* 0x000000b041407211 */ /* 0x000fe200078808ff */
[C---:B------:R-:W-:Y:S01]  /*69a0*/  IMAD R175, R18.reuse, 0x4, R173 ;  /* 0x0000000412af7824 */ /* 0x040fe200078e02ad */
[----:B------:R-:W-:Y:S02]  /*69b0*/  LEA.HI.X.SX32 R63, R63, R178, 0x1, P5 ;  /* 0x000000b23f3f7211 */ /* 0x000fe400028f0eff */
[-C--:B------:R-:W-:Y:S02]  /*69c0*/  LEA R72, P5, R73, R176.reuse, 0x1 ;  /* 0x000000b049487211 */ /* 0x080fe400078a08ff */
[----:B------:R-:W-:Y:S02]  /*69d0*/  LEA R174, R18, R175, 0x2 ;  /* 0x000000af12ae7211 */ /* 0x000fe400078e10ff */
[----:B------:R-:W-:Y:S02]  /*69e0*/  LEA R18, P6, R33, R176, 0x1 ;  /* 0x000000b021127211 */ /* 0x000fe400078c08ff */
[----:B------:R-:W-:-:S02]  /*69f0*/  LEA.HI.X.SX32 R65, R65, R178, 0x1, P4 ;  /* 0x000000b241417211 */ /* 0x000fc400020f0eff */
[----:B------:R-:W-:Y:S02]  /*6a00*/  LEA.HI.X.SX32 R19, R33, R178, 0x1, P6 ;  /* 0x000000b221137211 */ /* 0x000fe400030f0eff */
[-C--:B------:R-:W-:Y:S01]  /*6a10*/  LEA R48, P6, R39, R176.reuse, 0x1 ;  /* 0x000000b027307211 */ /* 0x080fe200078c08ff */
[----:B------:R-:W-:Y:S01]  /*6a20*/  LDS.128 R32, [R158+UR6+0x800] ;  /* 0x000800069e207984 */ /* 0x000fe20008000c00 */
[----:B------:R-:W-:Y:S02]  /*6a30*/  LEA R66, P4, R67, R176, 0x1 ;  /* 0x000000b043427211 */ /* 0x000fe400078808ff */
[----:B------:R-:W-:Y:S02]  /*6a40*/  LEA.HI.X.SX32 R49, R39, R178, 0x1, P6 ;  /* 0x000000b227317211 */ /* 0x000fe400030f0eff */
[----:B------:R-:W-:Y:S01]  /*6a50*/  LEA R54, P6, R55, R176, 0x1 ;  /* 0x000000b037367211 */ /* 0x000fe200078c08ff */
[----:B------:R-:W-:Y:S01]  /*6a60*/  LDS.128 R36, [R6+UR6+0xc00] ;  /* 0x000c000606247984 */ /* 0x000fe20008000c00 */
[----:B------:R-:W-:-:S02]  /*6a70*/  LEA.HI.X.SX32 R73, R73, R178, 0x1, P5 ;  /* 0x000000b249497211 */ /* 0x000fc400028f0eff */
[----:B------:R-:W-:Y:S02]  /*6a80*/  LEA.HI.X.SX32 R55, R55, R178, 0x1, P6 ;  /* 0x000000b237377211 */ /* 0x000fe400030f0eff */
[-C--:B------:R-:W-:Y:S02]  /*6a90*/  LEA R60, P6, R61, R176.reuse, 0x1 ;  /* 0x000000b03d3c7211 */ /* 0x080fe400078c08ff */
[----:B------:R-:W-:Y:S02]  /*6aa0*/  LEA R74, P5, R75, R176, 0x1 ;  /* 0x000000b04b4a7211 */ /* 0x000fe400078a08ff */
[----:B------:R-:W-:Y:S02]  /*6ab0*/  LEA.HI.X.SX32 R61, R61, R178, 0x1, P6 ;  /* 0x000000b23d3d7211 */ /* 0x000fe400030f0eff */
[----:B------:R-:W-:Y:S02]  /*6ac0*/  LEA R68, P6, R69, R176, 0x1 ;  /* 0x000000b045447211 */ /* 0x000fe400078c08ff */
[----:B------:R-:W-:-:S02]  /*6ad0*/  LEA.HI.X.SX32 R67, R67, R178, 0x1, P4 ;  /* 0x000000b243437211 */ /* 0x000fc400020f0eff */
[----:B------:R-:W-:Y:S02]  /*6ae0*/  LEA.HI.X.SX32 R69, R69, R178, 0x1, P6 ;  /* 0x000000b245457211 */ /* 0x000fe400030f0eff */
[-C--:B------:R-:W-:Y:S02]  /*6af0*/  LEA R70, P6, R71, R176.reuse, 0x1 ;  /* 0x000000b047467211 */ /* 0x080fe400078c08ff */
[----:B------:R-:W-:Y:S02]  /*6b00*/  LEA R84, P4, R85, R176, 0x1 ;  /* 0x000000b055547211 */ /* 0x000fe400078808ff */
[----:B------:R-:W-:Y:S02]  /*6b10*/  LEA.HI.X.SX32 R71, R71, R178, 0x1, P6 ;  /* 0x000000b247477211 */ /* 0x000fe400030f0eff */
[----:B------:R-:W-:Y:S02]  /*6b20*/  LEA R82, P6, R83, R176, 0x1 ;  /* 0x000000b053527211 */ /* 0x000fe400078c08ff */
[----:B------:R-:W-:-:S02]  /*6b30*/  LEA.HI.X.SX32 R75, R75, R178, 0x1, P5 ;  /* 0x000000b24b4b7211 */ /* 0x000fc400028f0eff */
[----:B------:R-:W-:Y:S02]  /*6b40*/  LEA R78, P5, R79, R176, 0x1 ;  /* 0x000000b04f4e7211 */ /* 0x000fe400078a08ff */
[-C--:B------:R-:W-:Y:S02]  /*6b50*/  LEA.HI.X.SX32 R85, R85, R178.reuse, 0x1, P4 ;  /* 0x000000b255557211 */ /* 0x080fe400020f0eff */
[----:B------:R-:W-:Y:S02]  /*6b60*/  LEA.HI.X.SX32 R83, R83, R178, 0x1, P6 ;  /* 0x000000b253537211 */ /* 0x000fe400030f0eff */
[-C--:B------:R-:W-:Y:S02]  /*6b70*/  LEA R76, P4, R77, R176.reuse, 0x1 ;  /* 0x000000b04d4c7211 */ /* 0x080fe400078808ff */
        /* <DEDUP_REMOVED lines=40> */
[----:B------:R-:W-:Y:S01]  /*6e00*/  LEA.HI.X.SX32 R127, R21, R178, 0x1, P6 ;  /* 0x000000b2157f7211 */ /* 0x000fe200030f0eff */
[----:B------:R-:W-:Y:S01]  /*6e10*/  LDS.128 R12, [R158+UR6] ;  /* 0x000000069e0c7984 */ /* 0x000fe20008000c00 */
[-C--:B------:R-:W-:Y:S02]  /*6e20*/  LEA R130, P4, R9, R176.reuse, 0x1 ;  /* 0x000000b009827211 */ /* 0x080fe400078808ff */
[----:B------:R-:W-:Y:S02]  /*6e30*/  LEA R132, P6, R25, R176, 0x1 ;  /* 0x000000b019847211 */ /* 0x000fe400078c08ff */
[----:B------:R-:W-:-:S02]  /*6e40*/  LEA.HI.X.SX32 R129, R23, R178, 0x1, P5 ;  /* 0x000000b217817211 */ /* 0x000fc400028f0eff */
[----:B------:R-:W-:Y:S01]  /*6e50*/  LEA R134, P5, R27, R176, 0x1 ;  /* 0x000000b01b867211 */ /* 0x000fe200078a08ff */
[----:B------:R-:W-:Y:S01]  /*6e60*/  LDS.128 R20, [R6+UR6+0x400] ;  /* 0x0004000606147984 */ /* 0x000fe20008000c00 */
[-C--:B------:R-:W-:Y:S02]  /*6e70*/  LEA.HI.X.SX32 R131, R9, R178.reuse, 0x1, P4 ;  /* 0x000000b209837211 */ /* 0x080fe400020f0eff */
[----:B------:R-:W-:Y:S01]  /*6e80*/  LEA.HI.X.SX32 R133, R25, R178, 0x1, P6 ;  /* 0x000000b219857211 */ /* 0x000fe200030f0eff */
[----:B------:R-:W0:Y:S01]  /*6e90*/  LDS.128 R8, [R6+UR6] ;  /* 0x0000000606087984 */ /* 0x000e220008000c00 */
[-C--:B------:R-:W-:Y:S02]  /*6ea0*/  LEA R136, P4, R29, R176.reuse, 0x1 ;  /* 0x000000b01d887211 */ /* 0x080fe400078808ff */
[----:B------:R-:W-:Y:S02]  /*6eb0*/  LEA R138, P6, R31, R176, 0x1 ;  /* 0x000000b01f8a7211 */ /* 0x000fe400078c08ff */
[----:B------:R-:W-:-:S02]  /*6ec0*/  LEA.HI.X.SX32 R135, R27, R178, 0x1, P5 ;  /* 0x000000b21b877211 */ /* 0x000fc400028f0eff */
[-C--:B------:R-:W-:Y:S01]  /*6ed0*/  LEA.HI.X.SX32 R137, R29, R178.reuse, 0x1, P4 ;  /* 0x000000b21d897211 */ /* 0x080fe200020f0eff */
[----:B------:R-:W1:Y:S01]  /*6ee0*/  LDS.128 R24, [R158+UR6+0x400] ;  /* 0x000400069e187984 */ /* 0x000e620008000c00 */
[----:B------:R-:W-:Y:S02]  /*6ef0*/  LEA.HI.X.SX32 R139, R31, R178, 0x1, P6 ;  /* 0x000000b21f8b7211 */ /* 0x000fe400030f0eff */
[-C--:B------:R-:W-:Y:S01]  /*6f00*/  LEA R140, P5, R141, R176.reuse, 0x1 ;  /* 0x000000b08d8c7211 */ /* 0x080fe200078a08ff */
[----:B------:R-:W2:Y:S01]  /*6f10*/  LDS.128 R28, [R6+UR6+0x800] ;  /* 0x00080006061c7984 */ /* 0x000ea20008000c00 */
[-C--:B------:R-:W-:Y:S02]  /*6f20*/  LEA R142, P4, R143, R176.reuse, 0x1 ;  /* 0x000000b08f8e7211 */ /* 0x080fe400078808ff */
[----:B------:R-:W-:Y:S02]  /*6f30*/  LEA R144, P6, R145, R176, 0x1 ;  /* 0x000000b091907211 */ /* 0x000fe400078c08ff */
[----:B------:R-:W-:-:S02]  /*6f40*/  LEA.HI.X.SX32 R141, R141, R178, 0x1, P5 ;  /* 0x000000b28d8d7211 */ /* 0x000fc400028f0eff */
[----:B------:R-:W-:Y:S02]  /*6f50*/  LEA R146, P5, R147, R176, 0x1 ;  /* 0x000000b093927211 */ /* 0x000fe400078a08ff */
[----:B------:R-:W-:Y:S02]  /*6f60*/  LEA.HI.X.SX32 R143, R143, R178, 0x1, P4 ;  /* 0x000000b28f8f7211 */ /* 0x000fe400020f0eff */
[----:B------:R-:W-:Y:S02]  /*6f70*/  LEA R150, P4, R151, R176, 0x1 ;  /* 0x000000b097967211 */ /* 0x000fe400078808ff */
[----:B------:R-:W-:Y:S02]  /*6f80*/  LEA.HI.X.SX32 R145, R145, R178, 0x1, P6 ;  /* 0x000000b291917211 */ /* 0x000fe400030f0eff */
[----:B------:R-:W-:Y:S02]  /*6f90*/  LEA R118, P6, R119, R176, 0x1 ;  /* 0x000000b077767211 */ /* 0x000fe400078c08ff */
[----:B------:R-:W-:-:S02]  /*6fa0*/  LEA.HI.X.SX32 R147, R147, R178, 0x1, P5 ;  /* 0x000000b293937211 */ /* 0x000fc400028f0eff */
[----:B------:R-:W-:Y:S02]  /*6fb0*/  LEA R152, P5, R153, R176, 0x1 ;  /* 0x000000b099987211 */ /* 0x000fe400078a08ff */
[----:B------:R-:W-:Y:S02]  /*6fc0*/  LEA.HI.X.SX32 R151, R151, R178, 0x1, P4 ;  /* 0x000000b297977211 */ /* 0x000fe400020f0eff */
[----:B------:R-:W-:Y:S02]  /*6fd0*/  LEA R154, P4, R155, R176, 0x1 ;  /* 0x000000b09b9a7211 */ /* 0x000fe400078808ff */
[----:B------:R-:W-:Y:S02]  /*6fe0*/  LEA.HI.X.SX32 R119, R119, R178, 0x1, P6 ;  /* 0x000000b277777211 */ /* 0x000fe400030f0eff */
[----:B------:R-:W-:Y:S01]  /*6ff0*/  LEA R156, P6, R157, R176, 0x1 ;  /* 0x000000b09d9c7211 */ /* 0x000fe200078c08ff */
[----:B0-----:R0:W-:Y:S01]  /*7000*/  STG.E.U16 desc[UR10][R2.64], R8 ;  /* 0x0000000802007986 */ /* 0x0011e2000c10150a */
[----:B------:R-:W-:-:S02]  /*7010*/  LEA.HI.X.SX32 R153, R153, R178, 0x1, P5 ;  /* 0x000000b299997211 */ /* 0x000fc400028f0eff */
[----:B------:R-:W-:Y:S01]  /*7020*/  LEA R160, P5, R159, R176, 0x1 ;  /* 0x000000b09fa07211 */ /* 0x000fe200078a08ff */
[----:B------:R-:W-:Y:S01]  /*7030*/  STG.E.U16 desc[UR10][R18.64], R12 ;  /* 0x0000000c12007986 */ /* 0x000fe2000c10150a */
[----:B------:R-:W-:Y:S02]  /*7040*/  LEA.HI.X.SX32 R155, R155, R178, 0x1, P4 ;  /* 0x000000b29b9b7211 */ /* 0x000fe400020f0eff */
[----:B------:R-:W-:Y:S01]  /*7050*/  LEA R162, P4, R163, R176, 0x1 ;  /* 0x000000b0a3a27211 */ /* 0x000fe200078808ff */
[----:B------:R3:W-:Y:S01]  /*7060*/  STG.E.U16 desc[UR10][R4.64], R20 ;  /* 0x0000001404007986 */ /* 0x0007e2000c10150a */
[----:B------:R-:W-:Y:S02]  /*7070*/  LEA.HI.X.SX32 R157, R157, R178, 0x1, P6 ;  /* 0x000000b29d9d7211 */ /* 0x000fe400030f0eff */
[----:B------:R-:W-:Y:S01]  /*7080*/  LEA R166, P6, R165, R176, 0x1 ;  /* 0x000000b0a5a67211 */ /* 0x000fe200078c08ff */
[----:B-1----:R-:W-:Y:S01]  /*7090*/  STG.E.U16 desc[UR10][R44.64], R24 ;  /* 0x000000182c007986 */ /* 0x002fe2000c10150a */
[----:B0-----:R-:W-:-:S02]  /*70a0*/  PRMT R3, R8, 0x7632, R3 ;  /* 0x0000763208037816 */ /* 0x001fc40000000003 */
[----:B------:R-:W-:Y:S01]  /*70b0*/  PRMT R2, R20, 0x7632, R2 ;  /* 0x0000763214027816 */ /* 0x000fe20000000002 */
[----:B--2---:R0:W-:Y:S01]  /*70c0*/  STG.E.U16 desc[UR10][R48.64], R28 ;  /* 0x0000001c30007986 */ /* 0x0041e2000c10150a */
[----:B------:R-:W-:Y:S02]  /*70d0*/  LEA.HI.X.SX32 R161, R159, R178, 0x1, P5 ;  /* 0x000000b29fa17211 */ /* 0x000fe400028f0eff */
[----:B------:R-:W-:Y:S01]  /*70e0*/  LEA R164, P5, R169, R176, 0x1 ;  /* 0x000000b0a9a47211 */ /* 0x000fe200078a08ff */
[----:B------:R1:W-:Y:S01]  /*70f0*/  STG.E.U16 desc[UR10][R50.64], R32 ;  /* 0x0000002032007986 */ /* 0x0003e2000c10150a */
[----:B---3--:R-:W-:Y:S02]  /*7100*/  PRMT R5, R12, 0x7632, R5 ;  /* 0x000076320c057816 */ /* 0x008fe40000000005 */
[----:B------:R-:W-:Y:S01]  /*7110*/  PRMT R4, R24, 0x7632, R4 ;  /* 0x0000763218047816 */ /* 0x000fe20000000004 */
[----:B------:R2:W-:Y:S01]  /*7120*/  STG.E.U16 desc[UR10][R52.64], R36 ;  /* 0x0000002434007986 */ /* 0x0005e2000c10150a */
[----:B------:R-:W-:-:S02]  /*7130*/  LEA.HI.X.SX32 R163, R163, R178, 0x1, P4 ;  /* 0x000000b2a3a37211 */ /* 0x000fc400020f0eff */
[----:B------:R-:W-:Y:S01]  /*7140*/  LEA R168, P4, R171, R176, 0x1 ;  /* 0x000000b0aba87211 */ /* 0x000fe200078808ff */
[----:B------:R3:W-:Y:S01]  /*7150*/  STG.E.U16 desc[UR10][R54.64], R40 ;  /* 0x0000002836007986 */ /* 0x0007e2000c10150a */
[----:B0-----:R-:W-:Y:S02]  /*7160*/  PRMT R28, R28, 0x7632, R28 ;  /* 0x000076321c1c7816 */ /* 0x001fe4000000001c */
[----:B------:R-:W-:Y:S01]  /*7170*/  LEA.HI.X.SX32 R167, R165, R178, 0x1, P6 ;  /* 0x000000b2a5a77211 */ /* 0x000fe200030f0eff */
[----:B------:R-:W-:Y:S01]  /*7180*/  STG.E.U16 desc[UR10][R56.64], R3 ;  /* 0x0000000338007986 */ /* 0x000fe2000c10150a */
[----:B-1----:R-:W-:Y:S02]  /*7190*/  PRMT R32, R32, 0x7632, R32 ;  /* 0x0000763220207816 */ /* 0x002fe40000000020 */
[----:B------:R-:W-:Y:S01]  /*71a0*/  LEA R170, P6, R173, R176, 0x1 ;  /* 0x000000b0adaa7211 */ /* 0x000fe200078c08ff */
[----:B------:R-:W-:Y:S01]  /*71b0*/  STG.E.U16 desc[UR10][R58.64], R5 ;  /* 0x000000053a007986 */ /* 0x000fe2000c10150a */
[----:B--2---:R-:W-:-:S02]  /*71c0*/  PRMT R36, R36, 0x7632, R36 ;  /* 0x0000763224247816 */ /* 0x004fc40000000024 */
[-C--:B------:R-:W-:Y:S01]  /*71d0*/  LEA.HI.X.SX32 R165, R169, R178.reuse, 0x1, P5 ;  /* 0x000000b2a9a57211 */ /* 0x080fe200028f0eff */
[----:B------:R0:W-:Y:S01]  /*71e0*/  STG.E.U16 desc[UR10][R60.64], R2 ;  /* 0x000000023c007986 */ /* 0x0001e2000c10150a */
[----:B---3--:R-:W-:Y:S02]  /*71f0*/  PRMT R40, R40, 0x7632, R40 ;  /* 0x0000763228287816 */ /* 0x008fe40000000028 */
[-C--:B------:R-:W-:Y:S01]  /*7200*/  LEA.HI.X.SX32 R169, R171, R178.reuse, 0x1, P4 ;  /* 0x000000b2aba97211 */ /* 0x080fe200020f0eff */
[----:B------:R1:W-:Y:S01]  /*7210*/  STG.E.U16 desc[UR10][R62.64], R4 ;  /* 0x000000043e007986 */ /* 0x0003e2000c10150a */
[----:B------:R-:W-:Y:S02]  /*7220*/  LEA.HI.X.SX32 R171, R173, R178, 0x1, P6 ;  /* 0x000000b2adab7211 */ /* 0x000fe400030f0eff */
[----:B------:R-:W-:Y:S01]  /*7230*/  FSETP.NEU.AND P6, PT, R46, RZ, PT ;  /* 0x000000ff2e00720b */ /* 0x000fe20003fcd000 */
[----:B------:R2:W-:Y:S01]  /*7240*/  STG.E.U16 desc[UR10][R64.64], R28 ;  /* 0x0000001c40007986 */ /* 0x0005e2000c10150a */
[----:B------:R-:W-:-:S02]  /*7250*/  PRMT R45, R13, 0x7632, R45 ;  /* 0x000076320d2d7816 */ /* 0x000fc4000000002d */
[----:B------:R-:W-:Y:S01]  /*7260*/  PRMT R46, R21, 0x7632, R46 ;  /* 0x00007632152e7816 */ /* 0x000fe2000000002e */
[----:B------:R3:W-:Y:S01]  /*7270*/  STG.E.U16 desc[UR10][R68.64], R32 ;  /* 0x0000002044007986 */ /* 0x0007e2000c10150a */
[----:B0-----:R-:W-:Y:S02]  /*7280*/  PRMT R2, R9, 0x7632, R2 ;  /* 0x0000763209027816 */ /* 0x001fe40000000002 */
[----:B------:R-:W-:Y:S01]  /*7290*/  PRMT R3, R25, 0x7632, R3 ;  /* 0x0000763219037816 */ /* 0x000fe20000000003 */
[----:B------:R-:W-:Y:S01]  /*72a0*/  STG.E.U16 desc[UR10][R72.64], R36 ;  /* 0x0000002448007986 */ /* 0x000fe2000c10150a */
[----:B------:R-:W-:Y:S02]  /*72b0*/  PRMT R48, R29, 0x7632, R48 ;  /* 0x000076321d307816 */ /* 0x000fe40000000030 */
[----:B------:R-:W-:Y:S01]  /*72c0*/  PRMT R49, R33, 0x7632, R49 ;  /* 0x0000763221317816 */ /* 0x000fe20000000031 */
[----:B------:R0:W-:Y:S01]  /*72d0*/  STG.E.U16 desc[UR10][R66.64], R40 ;  /* 0x0000002842007986 */ /* 0x0001e2000c10150a */
[----:B------:R-:W-:-:S02]  /*72e0*/  PRMT R50, R37, 0x7632, R50 ;  /* 0x0000763225327816 */ /* 0x000fc40000000032 */
[----:B------:R-:W-:Y:S01]  /*72f0*/  PRMT R51, R41, 0x7632, R51 ;  /* 0x0000763229337816 */ /* 0x000fe20000000033 */
[----:B------:R4:W-:Y:S01]  /*7300*/  STG.E.U16 desc[UR10][R70.64], R9 ;  /* 0x0000000946007986 */ /* 0x0009e2000c10150a */
[----:B-1----:R-:W-:Y:S02]  /*7310*/  PRMT R63, R10, 0x7632, R63 ;  /* 0x000076320a3f7816 */ /* 0x002fe4000000003f */
[----:B--2---:R-:W-:Y:S01]  /*7320*/  PRMT R64, R14, 0x7632, R64 ;  /* 0x000076320e407816 */ /* 0x004fe20000000040 */
[----:B------:R-:W-:Y:S01]  /*7330*/  STG.E.U16 desc[UR10][R74.64], R13 ;  /* 0x0000000d4a007986 */ /* 0x000fe2000c10150a */
[----:B------:R-:W-:Y:S02]  /*7340*/  PRMT R65, R22, 0x7632, R65 ;  /* 0x0000763216417816 */ /* 0x000fe40000000041 */
[----:B---3--:R-:W-:Y:S01]  /*7350*/  PRMT R68, R34, 0x7632, R68 ;  /* 0x0000763222447816 */ /* 0x008fe20000000044 */
[----:B------:R1:W-:Y:S01]  /*7360*/  STG.E.U16 desc[UR10][R84.64], R21 ;  /* 0x0000001554007986 */ /* 0x0003e2000c10150a */
[----:B0-----:R-:W-:-:S02]  /*7370*/  PRMT R66, R26, 0x7632, R66 ;  /* 0x000076321a427816 */ /* 0x001fc40000000042 */
[----:B------:R-:W-:Y:S01]  /*7380*/  PRMT R67, R30, 0x7632, R67 ;  /* 0x000076321e437816 */ /* 0x000fe20000000043 */
[----:B------:R0:W-:Y:S01]  /*7390*/  STG.E.U16 desc[UR10][R82.64], R25 ;  /* 0x0000001952007986 */ /* 0x0001e2000c10150a */
[----:B------:R-:W-:Y:S01]  /*73a0*/  PRMT R69, R38, 0x7632, R69 ;  /* 0x0000763226457816 */ /* 0x000fe20000000045 */
[----:B----4-:R-:W2:Y:S01]  /*73b0*/  LDC.64 R8, c[0x0][0x230] ;  /* 0x00008c00ff087b82 */ /* 0x010ea20000000a00 */
[----:B------:R-:W-:Y:S01]  /*73c0*/  PRMT R70, R42, 0x7632, R70 ;  /* 0x000076322a467816 */ /* 0x000fe20000000046 */
[----:B------:R3:W-:Y:S01]  /*73d0*/  STG.E.U16 desc[UR10][R78.64], R29 ;  /* 0x0000001d4e007986 */ /* 0x0007e2000c10150a */
[-C--:B------:R-:W-:Y:S02]  /*73e0*/  LEA R172, P5, R175, R176.reuse, 0x1 ;  /* 0x000000b0afac7211 */ /* 0x080fe400078a08ff */
[----:B------:R-:W-:Y:S01]  /*73f0*/  LEA R158, P4, R174, R176, 0x1 ;  /* 0x000000b0ae9e7211 */ /* 0x000fe200078808ff */
[----:B------:R-:W-:Y:S01]  /*7400*/  STG.E.U16 desc[UR10][R76.64], R33 ;  /* 0x000000214c007986 */ /* 0x000fe2000c10150a */
[----:B-1----:R-:W-:-:S02]  /*7410*/  PRMT R84, R31, 0x7632, R84 ;  /* 0x000076321f547816 */ /* 0x002fc40000000054 */
[----:B------:R-:W-:Y:S01]  /*7420*/  PRMT R85, R35, 0x7632, R85 ;  /* 0x0000763223557816 */ /* 0x000fe20000000055 */
[----:B------:R-:W-:Y:S01]  /*7430*/  STG.E.U16 desc[UR10][R88.64], R37 ;  /* 0x0000002558007986 */ /* 0x000fe2000c10150a */
[----:B0-----:R-:W-:Y:S02]  /*7440*/  PRMT R83, R23, 0x7632, R83 ;  /* 0x0000763217537816 */ /* 0x001fe40000000053 */
[----:B------:R-:W-:Y:S01]  /*7450*/  PRMT R82, R27, 0x7632, R82 ;  /* 0x000076321b527816 */ /* 0x000fe20000000052 */
[----:B------:R0:W-:Y:S01]  /*7460*/  STG.E.U16 desc[UR10][R86.64], R41 ;  /* 0x0000002956007986 */ /* 0x0001e2000c10150a */
[-C--:B------:R-:W-:Y:S02]  /*7470*/  LEA.HI.X.SX32 R173, R175, R178.reuse, 0x1, P5 ;  /* 0x000000b2afad7211 */ /* 0x080fe400028f0eff */
[----:B------:R-:W-:Y:S01]  /*7480*/  LEA.HI.X.SX32 R159, R174, R178, 0x1, P4 ;  /* 0x000000b2ae9f7211 */ /* 0x000fe200020f0eff */
[----:B------:R1:W-:Y:S01]  /*7490*/  STG.E.U16 desc[UR10][R80.64], R2 ;  /* 0x0000000250007986 */ /* 0x0003e2000c10150a */
[----:B---3--:R-:W-:-:S02]  /*74a0*/  PRMT R79, R43, 0x7632, R79 ;  /* 0x000076322b4f7816 */ /* 0x008fc4000000004f */
[----:B------:R-:W-:Y:S01]  /*74b0*/  FSEL R5, R112, -INF , P3 ;  /* 0xff80000070057808 */ /* 0x000fe20001800000 */
[----:B------:R-:W-:Y:S01]  /*74c0*/  STG.E.U16 desc[UR10][R90.64], R45 ;  /* 0x0000002d5a007986 */ /* 0x000fe2000c10150a */
[----:B------:R-:W-:-:S03]  /*74d0*/  FSEL R4, R117, -INF , P6 ;  /* 0xff80000075047808 */ /* 0x000fc60003000000 */
[----:B------:R-:W-:Y:S01]  /*74e0*/  STG.E.U16 desc[UR10][R92.64], R46 ;  /* 0x0000002e5c007986 */ /* 0x000fe2000c10150a */
[----:B0-----:R-:W-:Y:S01]  /*74f0*/  PRMT R86, R39, 0x7632, R86 ;  /* 0x0000763227567816 */ /* 0x001fe20000000056 */
[----:B------:R-:W-:Y:S01]  /*7500*/  FFMA R16, R5, 0.69314718246459960938, R16 ;  /* 0x3f31721805107823 */ /* 0x000fe20000000010 */
[----:B------:R-:W-:Y:S01]  /*7510*/  FFMA R19, R4, 0.69314718246459960938, R149 ;  /* 0x3f31721804137823 */ /* 0x000fe20000000095 */
[----:B------:R0:W-:Y:S01]  /*7520*/  STG.E.U16 desc[UR10][R94.64], R3 ;  /* 0x000000035e007986 */ /* 0x0001e2000c10150a */
[----:B-1----:R-:W-:Y:S02]  /*7530*/  PRMT R80, R11, 0x7632, R80 ;  /* 0x000076320b507816 */ /* 0x002fe40000000050 */
[----:B------:R-:W-:Y:S01]  /*7540*/  PRMT R81, R15, 0x7632, R81 ;  /* 0x000076320f517816 */ /* 0x000fe20000000051 */
[----:B------:R1:W-:Y:S01]  /*7550*/  STG.E.U16 desc[UR10][R96.64], R48 ;  /* 0x0000003060007986 */ /* 0x0003e2000c10150a */
[----:B------:R-:W-:-:S03]  /*7560*/  FSEL R2, R113, -INF , P2 ;  /* 0xff80000071027808 */ /* 0x000fc60001000000 */
[----:B------:R1:W-:Y:S02]  /*7570*/  STG.E.U16 desc[UR10][R98.64], R49 ;  /* 0x0000003162007986 */ /* 0x0003e4000c10150a */
[----:B------:R-:W-:Y:S02]  /*7580*/  FFMA R17, R2, 0.69314718246459960938, R17 ;  /* 0x3f31721802117823 */ /* 0x000fe40000000011 */
[----:B------:R1:W-:Y:S01]  /*7590*/  STG.E.U16 desc[UR10][R100.64], R50 ;  /* 0x0000003264007986 */ /* 0x0003e2000c10150a */
[----:B0-----:R-:W-:-:S03]  /*75a0*/  FSEL R3, R116, -INF , P1 ;  /* 0xff80000074037808 */ /* 0x001fc60000800000 */
[----:B------:R1:W-:Y:S02]  /*75b0*/  STG.E.U16 desc[UR10][R102.64], R51 ;  /* 0x0000003366007986 */ /* 0x0003e4000c10150a */
[----:B------:R-:W-:Y:S01]  /*75c0*/  FFMA R18, R3, 0.69314718246459960938, R148 ;  /* 0x3f31721803127823 */ /* 0x000fe20000000094 */
[C---:B------:R-:W-:Y:S01]  /*75d0*/  IMAD.SHL.U32 R3, R0.reuse, 0x4, RZ ;  /* 0x0000000400037824 */ /* 0x040fe200078e00ff */
[----:B------:R1:W-:Y:S01]  /*75e0*/  STG.E.U16 desc[UR10][R104.64], R10 ;  /* 0x0000000a68007986 */ /* 0x0003e2000c10150a */
[----:B------:R-:W-:-:S03]  /*75f0*/  IMAD.HI R0, R0, 0x4, RZ ;  /* 0x0000000400007827 */ /* 0x000fc600078e02ff */
[----:B------:R1:W-:Y:S01]  /*7600*/  STG.E.U16 desc[UR10][R106.64], R14 ;  /* 0x0000000e6a007986 */ /* 0x0003e2000c10150a */
[----:B--2---:R-:W-:-:S03]  /*7610*/  IADD3 R2, P1, P2, R3, UR7, R8 ;  /* 0x0000000703027c10 */ /* 0x004fc6000fa3e008 */
[----:B------:R1:W-:Y:S01]  /*7620*/  STG.E.U16 desc[UR10][R108.64], R22 ;  /* 0x000000166c007986 */ /* 0x0003e2000c10150a */
[----:B------:R-:W-:-:S03]  /*7630*/  IADD3.X R3, R0, UR5, R9, P1, P2 ;  /* 0x0000000500037c10 */ /* 0x000fc60008fe4409 */
[----:B------:R1:W-:Y:S04]  /*7640*/  STG.E.U16 desc[UR10][R110.64], R26 ;  /* 0x0000001a6e007986 */ /* 0x0003e8000c10150a */
        /* <DEDUP_REMOVED lines=27> */
[----:B------:R1:W-:Y:S01]  /*7800*/  STG.E.U16 desc[UR10][R158.64], R79 ;  /* 0x0000004f9e007986 */ /* 0x0003e2000c10150a */
[----:B------:R-:W-:Y:S06]  /*7810*/  BAR.SYNC.DEFER_BLOCKING 0x0 ;  /* 0x0000000000007b1d */ /* 0x000fec0000010000 */
[----:B------:R1:W-:Y:S02]  /*7820*/  STS.128 [R47+UR6], R16 ;  /* 0x000000102f007988 */ /* 0x0003e40008000c06 */
[----:B------:R-:W-:Y:S06]  /*7830*/  BAR.SYNC.DEFER_BLOCKING 0x0 ;  /* 0x0000000000007b1d */ /* 0x000fec0000010000 */
[----:B------:R-:W-:Y:S05]  /*7840*/  @P0 EXIT ;  /* 0x000000000000094d */ /* 0x000fea0003800000 */
[----:B------:R-:W0:Y:S04]  /*7850*/  LDS R7, [R7] ;  /* 0x0000000007077984 */ /* 0x000e280000000800 */
[----:B0-----:R-:W-:Y:S01]  /*7860*/  STG.E desc[UR10][R2.64], R7 ;  /* 0x0000000702007986 */ /* 0x001fe2000c10190a */
[----:B------:R-:W-:Y:S05]  /*7870*/  EXIT ;  /* 0x000000000000794d */ /* 0x000fea0003800000 */
.L_x_2:
[----:B------:R-:W-:-:S00]  /*7880*/  BRA `(.L_x_2) ;  /* 0xfffffffc00fc7947 */ /* 0x000fc0000383ffff */
[----:B------:R-:W-:-:S00]  /*7890*/  NOP ;  /* 0x0000000000007918 */ /* 0x000fc00000000000 */
        /* <DEDUP_REMOVED lines=14> */
.L_x_3:


//--------------------- .nv.global.init           --------------------------
	.section	.nv.global.init,"aw",@progbits
.nv.global.init:
	.type		_$_str,@object
	.size		_$_str,(.L_0 - _$_str)
_$_str:
        /*0000*/ 	.byte	0x5f, 0x5f, 0x43, 0x55, 0x44, 0x41, 0x5f, 0x46, 0x54, 0x5a, 0x00
.L_0:


//--------------------- .nv.shared.attn_fwd       --------------------------
	.section	.nv.shared.attn_fwd,"aw",@nobits
	.sectionflags	@""
	.align	16
	.zero		1024


//--------------------- .nv.shared.reserved.0     --------------------------
	.section	.nv.shared.reserved.0,"aw",@nobits
	.weak		__nv_reservedSMEM_offset_0_alias
	.size		__nv_reservedSMEM_offset_0_alias, 0, 0
	.other		__nv_reservedSMEM_offset_0_alias,@"STO_CUDA_RESERVED_SHARED STV_DEFAULT"
__nv_reservedSMEM_offset_0_alias:
	.zero		0


//--------------------- .nv.constant0.attn_fwd    --------------------------
	.section	.nv.constant0.attn_fwd,"a",@progbits
	.sectionflags	@""
	.align	4
.nv.constant0.attn_fwd:
	.zero		664


//--------------------- SYMBOLS --------------------------

	.type		.nv.reservedSmem.offset0,@object
	.size		.nv.reservedSmem.offset0,0x4
